	.target	sm_90a

	.elftype	@"ET_EXEC"


//--------------------- .note.nv.tkinfo           --------------------------
	.section	.note.nv.tkinfo,"",@"SHT_NOTE"
	.sectionflags	@"SHF_NOTE_NV_TKINFO"
	.tkinfo
        /*0018*/ 	.word	0x00000002
        /*0030*/ 	.string	""
        /*0030*/ 	.string	"ptxas"
        /*0030*/ 	.string	"Cuda compilation tools, release 13.0, V13.0.88"
        /*0030*/ 	.string	"Build cuda_13.0.r13.0/compiler.36424714_0"
        /*0030*/ 	.string	"-arch sm_90a -m 64 "



//--------------------- .note.nv.cuinfo           --------------------------
	.section	.note.nv.cuinfo,"",@"SHT_NOTE"
	.sectionflags	@"SHF_NOTE_NV_CUINFO"
        /*0018*/ 	.short	0x0002
        /*001a*/ 	.short	0x005a
        /*001c*/ 	.short	0x0082
	.zero		2


//--------------------- .nv.info                  --------------------------
	.section	.nv.info,"",@"SHT_CUDA_INFO"
	.align	4


	//----- nvinfo : EIATTR_REGCOUNT
	.align		4
        /*0000*/ 	.byte	0x04, 0x2f
        /*0002*/ 	.short	(.L_15 - .L_14)
	.align		4
.L_14:
        /*0004*/ 	.word	index@(_ZN7cutlass13device_kernelINS_4gemm6kernel13GemmUniversalIN4cute5tupleIJiiiiEEENS1_10collective13CollectiveMmaINS1_34MainloopSm90TmaGmmaWarpSpecializedILi4ENS5_IJNS4_1CILi2EEENSA_ILi1EEESC_EEENS1_35KernelTmaWarpSpecializedCooperativeEEENS5_IJNSA_ILi256EEENSA_ILi128EEESH_EEENS_10tfloat32_tENS5_IJlSC_lEEESJ_SK_NS4_8TiledMMAINS4_8MMA_AtomIJNS4_4SM904GMMA30MMA_64x128x8_F32TF32TF32_SS_TNILNSO_7ScaleInE1ELSQ_1EEEEEENS4_6LayoutISD_NS5_IJSC_NSA_ILi0EEESU_EEEEENS5_IJNS4_10UnderscoreESX_SX_EEEEENS4_13SM90_TMA_LOADENS4_14ComposedLayoutINS4_7SwizzleILi3ELi4ELi3EEENS4_18smem_ptr_flag_bitsILi32EEENST_INS5_IJNSA_ILi8EEENSA_ILi32EEEEEENS5_IJS17_SC_EEEEEEEvNS4_8identityENS4_23SM90_TMA_LOAD_MULTICASTES1B_vS1C_EENS_8epilogue10collective6detail29Sm90TmaWarpSpecializedAdapterINS1G_15DefaultEpilogueISJ_SK_SK_NS1F_6thread17LinearCombinationISJ_Li1EffLNS1K_9ScaleType4KindE0ELNS_15FloatRoundStyleE2ESJ_EENS1_15EpilogueDefaultEEEEEvvEEEEvNT_6ParamsE)
        /*0008*/ 	.word	0x000000a8


	//----- nvinfo : EIATTR_FRAME_SIZE
	.align		4
.L_15:
        /*000c*/ 	.byte	0x04, 0x11
        /*000e*/ 	.short	(.L_17 - .L_16)
	.align		4
.L_16:
        /*0010*/ 	.word	index@(_ZN7cutlass13device_kernelINS_4gemm6kernel13GemmUniversalIN4cute5tupleIJiiiiEEENS1_10collective13CollectiveMmaINS1_34MainloopSm90TmaGmmaWarpSpecializedILi4ENS5_IJNS4_1CILi2EEENSA_ILi1EEESC_EEENS1_35KernelTmaWarpSpecializedCooperativeEEENS5_IJNSA_ILi256EEENSA_ILi128EEESH_EEENS_10tfloat32_tENS5_IJlSC_lEEESJ_SK_NS4_8TiledMMAINS4_8MMA_AtomIJNS4_4SM904GMMA30MMA_64x128x8_F32TF32TF32_SS_TNILNSO_7ScaleInE1ELSQ_1EEEEEENS4_6LayoutISD_NS5_IJSC_NSA_ILi0EEESU_EEEEENS5_IJNS4_10UnderscoreESX_SX_EEEEENS4_13SM90_TMA_LOADENS4_14ComposedLayoutINS4_7SwizzleILi3ELi4ELi3EEENS4_18smem_ptr_flag_bitsILi32EEENST_INS5_IJNSA_ILi8EEENSA_ILi32EEEEEENS5_IJS17_SC_EEEEEEEvNS4_8identityENS4_23SM90_TMA_LOAD_MULTICASTES1B_vS1C_EENS_8epilogue10collective6detail29Sm90TmaWarpSpecializedAdapterINS1G_15DefaultEpilogueISJ_SK_SK_NS1F_6thread17LinearCombinationISJ_Li1EffLNS1K_9ScaleType4KindE0ELNS_15FloatRoundStyleE2ESJ_EENS1_15EpilogueDefaultEEEEEvvEEEEvNT_6ParamsE)
        /*0014*/ 	.word	0x00000000


	//----- nvinfo : EIATTR_MIN_STACK_SIZE
	.align		4
.L_17:
        /*0018*/ 	.byte	0x04, 0x12
        /*001a*/ 	.short	(.L_19 - .L_18)
	.align		4
.L_18:
        /*001c*/ 	.word	index@(_ZN7cutlass13device_kernelINS_4gemm6kernel13GemmUniversalIN4cute5tupleIJiiiiEEENS1_10collective13CollectiveMmaINS1_34MainloopSm90TmaGmmaWarpSpecializedILi4ENS5_IJNS4_1CILi2EEENSA_ILi1EEESC_EEENS1_35KernelTmaWarpSpecializedCooperativeEEENS5_IJNSA_ILi256EEENSA_ILi128EEESH_EEENS_10tfloat32_tENS5_IJlSC_lEEESJ_SK_NS4_8TiledMMAINS4_8MMA_AtomIJNS4_4SM904GMMA30MMA_64x128x8_F32TF32TF32_SS_TNILNSO_7ScaleInE1ELSQ_1EEEEEENS4_6LayoutISD_NS5_IJSC_NSA_ILi0EEESU_EEEEENS5_IJNS4_10UnderscoreESX_SX_EEEEENS4_13SM90_TMA_LOADENS4_14ComposedLayoutINS4_7SwizzleILi3ELi4ELi3EEENS4_18smem_ptr_flag_bitsILi32EEENST_INS5_IJNSA_ILi8EEENSA_ILi32EEEEEENS5_IJS17_SC_EEEEEEEvNS4_8identityENS4_23SM90_TMA_LOAD_MULTICASTES1B_vS1C_EENS_8epilogue10collective6detail29Sm90TmaWarpSpecializedAdapterINS1G_15DefaultEpilogueISJ_SK_SK_NS1F_6thread17LinearCombinationISJ_Li1EffLNS1K_9ScaleType4KindE0ELNS_15FloatRoundStyleE2ESJ_EENS1_15EpilogueDefaultEEEEEvvEEEEvNT_6ParamsE)
        /*0020*/ 	.word	0x00000000
.L_19:


//--------------------- .nv.compat                --------------------------
	.section	.nv.compat,"",@"SHT_CUDA_COMPAT_INFO"
	.align	4
        /*0000*/ 	.byte	0x02, 0x09, 0x01, 0x00, 0x02, 0x02, 0x04, 0x00, 0x02, 0x05, 0x05, 0x00, 0x03, 0x07, 0x01, 0x01
        /*0010*/ 	.byte	0x02, 0x03, 0x01, 0x00, 0x02, 0x06, 0x01, 0x00, 0x04, 0x0b, 0x08, 0x00, 0x00, 0x00, 0x00, 0x00
        /*0020*/ 	.byte	0x00, 0x00, 0x00, 0x00


//--------------------- .nv.info._ZN7cutlass13device_kernelINS_4gemm6kernel13GemmUniversalIN4cute5tupleIJiiiiEEENS1_10collective13CollectiveMmaINS1_34MainloopSm90TmaGmmaWarpSpecializedILi4ENS5_IJNS4_1CILi2EEENSA_ILi1EEESC_EEENS1_35KernelTmaWarpSpecializedCooperativeEEENS5_IJNSA_ILi256EEENSA_ILi128EEESH_EEENS_10tfloat32_tENS5_IJlSC_lEEESJ_SK_NS4_8TiledMMAINS4_8MMA_AtomIJNS4_4SM904GMMA30MMA_64x128x8_F32TF32TF32_SS_TNILNSO_7ScaleInE1ELSQ_1EEEEEENS4_6LayoutISD_NS5_IJSC_NSA_ILi0EEESU_EEEEENS5_IJNS4_10UnderscoreESX_SX_EEEEENS4_13SM90_TMA_LOADENS4_14ComposedLayoutINS4_7SwizzleILi3ELi4ELi3EEENS4_18smem_ptr_flag_bitsILi32EEENST_INS5_IJNSA_ILi8EEENSA_ILi32EEEEEENS5_IJS17_SC_EEEEEEEvNS4_8identityENS4_23SM90_TMA_LOAD_MULTICASTES1B_vS1C_EENS_8epilogue10collective6detail29Sm90TmaWarpSpecializedAdapterINS1G_15DefaultEpilogueISJ_SK_SK_NS1F_6thread17LinearCombinationISJ_Li1EffLNS1K_9ScaleType4KindE0ELNS_15FloatRoundStyleE2ESJ_EENS1_15EpilogueDefaultEEEEEvvEEEEvNT_6ParamsE --------------------------
	.section	.nv.info._ZN7cutlass13device_kernelINS_4gemm6kernel13GemmUniversalIN4cute5tupleIJiiiiEEENS1_10collective13CollectiveMmaINS1_34MainloopSm90TmaGmmaWarpSpecializedILi4ENS5_IJNS4_1CILi2EEENSA_ILi1EEESC_EEENS1_35KernelTmaWarpSpecializedCooperativeEEENS5_IJNSA_ILi256EEENSA_ILi128EEESH_EEENS_10tfloat32_tENS5_IJlSC_lEEESJ_SK_NS4_8TiledMMAINS4_8MMA_AtomIJNS4_4SM904GMMA30MMA_64x128x8_F32TF32TF32_SS_TNILNSO_7ScaleInE1ELSQ_1EEEEEENS4_6LayoutISD_NS5_IJSC_NSA_ILi0EEESU_EEEEENS5_IJNS4_10UnderscoreESX_SX_EEEEENS4_13SM90_TMA_LOADENS4_14ComposedLayoutINS4_7SwizzleILi3ELi4ELi3EEENS4_18smem_ptr_flag_bitsILi32EEENST_INS5_IJNSA_ILi8EEENSA_ILi32EEEEEENS5_IJS17_SC_EEEEEEEvNS4_8identityENS4_23SM90_TMA_LOAD_MULTICASTES1B_vS1C_EENS_8epilogue10collective6detail29Sm90TmaWarpSpecializedAdapterINS1G_15DefaultEpilogueISJ_SK_SK_NS1F_6thread17LinearCombinationISJ_Li1EffLNS1K_9ScaleType4KindE0ELNS_15FloatRoundStyleE2ESJ_EENS1_15EpilogueDefaultEEEEEvvEEEEvNT_6ParamsE,"",@"SHT_CUDA_INFO"
	.sectionflags	@""
	.align	4


	//----- nvinfo : EIATTR_CUDA_API_VERSION
	.align		4
        /*0000*/ 	.byte	0x04, 0x37
        /*0002*/ 	.short	(.L_21 - .L_20)
.L_20:
        /*0004*/ 	.word	0x00000082


	//----- nvinfo : EIATTR_KPARAM_INFO
	.align		4
.L_21:
        /*0008*/ 	.byte	0x04, 0x17
        /*000a*/ 	.short	(.L_23 - .L_22)
.L_22:
        /*000c*/ 	.word	0x00000000
        /*0010*/ 	.short	0x0000
        /*0012*/ 	.short	0x0070
        /*0014*/ 	.byte	0x00, 0xf0, 0x01, 0x10


	//----- nvinfo : EIATTR_SPARSE_MMA_MASK
	.align		4
.L_23:
        /*0018*/ 	.byte	0x03, 0x50
        /*001a*/ 	.short	0x0000


	//----- nvinfo : EIATTR_MAXREG_COUNT
	.align		4
        /*001c*/ 	.byte	0x03, 0x1b
        /*001e*/ 	.short	0x00a8


	//----- nvinfo : EIATTR_NUM_BARRIERS
	.align		4
        /*0020*/ 	.byte	0x02, 0x4c
        /*0022*/ 	.byte	0x01
	.zero		1


	//----- nvinfo : EIATTR_EXTERNS
	.align		4
        /*0024*/ 	.byte	0x04, 0x0f
        /*0026*/ 	.short	(.L_25 - .L_24)


	//   ....[0]....
	.align		4
.L_24:
        /*0028*/ 	.word	index@(__assertfail)


	//----- nvinfo : EIATTR_MERCURY_ISA_VERSION
	.align		4
.L_25:
        /*002c*/ 	.byte	0x03, 0x5f
        /*002e*/ 	.short	0x0101


	//----- nvinfo : EIATTR_INT_WARP_WIDE_INSTR_OFFSETS
	.align		4
        /*0030*/ 	.byte	0x04, 0x31
        /*0032*/ 	.short	(.L_27 - .L_26)


	//   ....[0]....
.L_26:
        /*0034*/ 	.word	0x00000480


	//   ....[1]....
        /*0038*/ 	.word	0x000004b0


	//   ....[2]....
        /*003c*/ 	.word	0x00000670


	//   ....[3]....
        /*0040*/ 	.word	0x00003160


	//----- nvinfo : EIATTR_COOP_GROUP_MASK_REGIDS
	.align		4
.L_27:
        /*0044*/ 	.byte	0x04, 0x29
        /*0046*/ 	.short	(.L_29 - .L_28)


	//   ....[0]....
.L_28:
        /*0048*/ 	.word	0xffffffff


	//   ....[1]....
        /*004c*/ 	.word	0xffffffff


	//   ....[2]....
        /*0050*/ 	.word	0xffffffff


	//   ....[3]....
        /*0054*/ 	.word	0xffffffff


	//   ....[4]....
        /*0058*/ 	.word	0xffffffff


	//   ....[5]....
        /*005c*/ 	.word	0xffffffff


	//----- nvinfo : EIATTR_COOP_GROUP_INSTR_OFFSETS
	.align		4
.L_29:
        /*0060*/ 	.byte	0x04, 0x28
        /*0062*/ 	.short	(.L_31 - .L_30)


	//   ....[0]....
.L_30:
        /*0064*/ 	.word	0x00000060


	//   ....[1]....
        /*0068*/ 	.word	0x00000070


	//   ....[2]....
        /*006c*/ 	.word	0x00000130


	//   ....[3]....
        /*0070*/ 	.word	0x000002d0


	//   ....[4]....
        /*0074*/ 	.word	0x000007f0


	//   ....[5]....
        /*0078*/ 	.word	0x00001240


	//----- nvinfo : EIATTR_REG_RECONFIG
	.align		4
.L_31:
        /*007c*/ 	.byte	0x01, 0x54
	.zero		2


	//----- nvinfo : EIATTR_SYSCALL_OFFSETS
	.align		4
        /*0080*/ 	.byte	0x04, 0x46
        /*0082*/ 	.short	(.L_33 - .L_32)


	//   ....[0]....
.L_32:
        /*0084*/ 	.word	0x00001400


	//----- nvinfo : EIATTR_MBARRIER_INSTR_OFFSETS
	.align		4
.L_33:
        /*0088*/ 	.byte	0x04, 0x39
        /*008a*/ 	.short	(.L_35 - .L_34)


	//   ....[0]....
.L_34:
        /*008c*/ 	.word	0x00000230
        /*0090*/ 	.word	0x000000ff
        /*0094*/ 	.word	0x00000000
        /*0098*/ 	.short	0x0100
        /*009a*/ 	.byte	0x08
	.zero		1


	//   ....[1]....
        /*009c*/ 	.word	0x00000240
        /*00a0*/ 	.word	0x000000ff
        /*00a4*/ 	.word	0x00000020
        /*00a8*/ 	.short	0x0100
        /*00aa*/ 	.byte	0x08
	.zero		1


	//   ....[2]....
        /*00ac*/ 	.word	0x00000250
        /*00b0*/ 	.word	0x000000ff
        /*00b4*/ 	.word	0x00000008
        /*00b8*/ 	.short	0x0100
        /*00ba*/ 	.byte	0x08
	.zero		1


	//   ....[3]....
        /*00bc*/ 	.word	0x00000260
        /*00c0*/ 	.word	0x000000ff
        /*00c4*/ 	.word	0x00000028
        /*00c8*/ 	.short	0x0100
        /*00ca*/ 	.byte	0x08
	.zero		1


	//   ....[4]....
        /*00cc*/ 	.word	0x00000270
        /*00d0*/ 	.word	0x000000ff
        /*00d4*/ 	.word	0x00000010
        /*00d8*/ 	.short	0x0100
        /*00da*/ 	.byte	0x08
	.zero		1


	//   ....[5]....
        /*00dc*/ 	.word	0x00000280
        /*00e0*/ 	.word	0x000000ff
        /*00e4*/ 	.word	0x00000030
        /*00e8*/ 	.short	0x0100
        /*00ea*/ 	.byte	0x08
	.zero		1


	//   ....[6]....
        /*00ec*/ 	.word	0x00000290
        /*00f0*/ 	.word	0x000000ff
        /*00f4*/ 	.word	0x00000018
        /*00f8*/ 	.short	0x0100
        /*00fa*/ 	.byte	0x08
	.zero		1


	//   ....[7]....
        /*00fc*/ 	.word	0x000002a0
        /*0100*/ 	.word	0x000000ff
        /*0104*/ 	.word	0x00000038
        /*0108*/ 	.short	0x0100
        /*010a*/ 	.byte	0x08
	.zero		1


	//   ....[8]....
        /*010c*/ 	.word	0x000006f0
        /*0110*/ 	.word	0x000000ff
        /*0114*/ 	.word	0x00000050
        /*0118*/ 	.short	0x0100
        /*011a*/ 	.byte	0x06
	.zero		1


	//   ....[9]....
        /*011c*/ 	.word	0x00000780
        /*0120*/ 	.word	0x000000ff
        /*0124*/ 	.word	0x00000058
        /*0128*/ 	.short	0x0100
        /*012a*/ 	.byte	0x06
	.zero		1


	//   ....[10]....
        /*012c*/ 	.word	0x000014c0
        /*0130*/ 	.word	0x00000003
        /*0134*/ 	.word	0x00000000
        /*0138*/ 	.short	0x010a
        /*013a*/ 	.byte	0x3f
	.zero		1


	//   ....[11]....
        /*013c*/ 	.word	0x00001500
        /*0140*/ 	.word	0x00000003
        /*0144*/ 	.word	0x00000000
        /*0148*/ 	.short	0x010a
        /*014a*/ 	.byte	0x3f
	.zero		1


	//   ....[12]....
        /*014c*/ 	.word	0x00002320
        /*0150*/ 	.word	0x00000005
        /*0154*/ 	.word	0x00000000
        /*0158*/ 	.short	0x010a
        /*015a*/ 	.byte	0x3f
	.zero		1


	//   ....[13]....
        /*015c*/ 	.word	0x00002360
        /*0160*/ 	.word	0x00000005
        /*0164*/ 	.word	0x00000000
        /*0168*/ 	.short	0x010a
        /*016a*/ 	.byte	0x3f
	.zero		1


	//   ....[14]....
        /*016c*/ 	.word	0x00003000
        /*0170*/ 	.word	0x00000005
        /*0174*/ 	.word	0x00000000
        /*0178*/ 	.short	0x0101
        /*017a*/ 	.byte	0x3f
	.zero		1


	//   ....[15]....
        /*017c*/ 	.word	0x000031e0
        /*0180*/ 	.word	0x00000003
        /*0184*/ 	.word	0x00000000
        /*0188*/ 	.short	0x0101
        /*018a*/ 	.byte	0x3f
	.zero		1


	//   ....[16]....
        /*018c*/ 	.word	0x0000c5f0
        /*0190*/ 	.word	0x00000014
        /*0194*/ 	.word	0x00000020
        /*0198*/ 	.short	0x010a
        /*019a*/ 	.byte	0x3f
	.zero		1


	//   ....[17]....
        /*019c*/ 	.word	0x0000cbd0
        /*01a0*/ 	.word	0x00000005
        /*01a4*/ 	.word	0x00000058
        /*01a8*/ 	.short	0x0101
        /*01aa*/ 	.byte	0x3f
	.zero		1


	//   ....[18]....
        /*01ac*/ 	.word	0x0000d2f0
        /*01b0*/ 	.word	0x00000007
        /*01b4*/ 	.word	0x00000000
        /*01b8*/ 	.short	0x010a
        /*01ba*/ 	.byte	0x3f
	.zero		1


	//   ....[19]....
        /*01bc*/ 	.word	0x0000d370
        /*01c0*/ 	.word	0x00000008
        /*01c4*/ 	.word	0x00000000
        /*01c8*/ 	.short	0x010a
        /*01ca*/ 	.byte	0x3f
	.zero		1


	//   ....[20]....
        /*01cc*/ 	.word	0x0000d400
        /*01d0*/ 	.word	0x0000000b
        /*01d4*/ 	.word	0x00000000
        /*01d8*/ 	.short	0x010a
        /*01da*/ 	.byte	0x3f
	.zero		1


	//   ....[21]....
        /*01dc*/ 	.word	0x0000d490
        /*01e0*/ 	.word	0x00000003
        /*01e4*/ 	.word	0x00000000
        /*01e8*/ 	.short	0x010a
        /*01ea*/ 	.byte	0x3f
	.zero		1


	//   ....[22]....
        /*01ec*/ 	.word	0x0000d4f0
        /*01f0*/ 	.word	0x00000003
        /*01f4*/ 	.word	0x00000000
        /*01f8*/ 	.short	0x010a
        /*01fa*/ 	.byte	0x3f
	.zero		1


	//   ....[23]....
        /*01fc*/ 	.word	0x0000d540
        /*0200*/ 	.word	0x00000005
        /*0204*/ 	.word	0x00000000
        /*0208*/ 	.short	0x010a
        /*020a*/ 	.byte	0x3f
	.zero		1


	//   ....[24]....
        /*020c*/ 	.word	0x0000d610
        /*0210*/ 	.word	0x00000014
        /*0214*/ 	.word	0x00000020
        /*0218*/ 	.short	0x010a
        /*021a*/ 	.byte	0x3f
	.zero		1


	//   ....[25]....
        /*021c*/ 	.word	0x0000d6e0
        /*0220*/ 	.word	0x00000007
        /*0224*/ 	.word	0x00000000
        /*0228*/ 	.short	0x010a
        /*022a*/ 	.byte	0x3f
	.zero		1


	//   ....[26]....
        /*022c*/ 	.word	0x0000d730
        /*0230*/ 	.word	0x00000008
        /*0234*/ 	.word	0x00000000
        /*0238*/ 	.short	0x010a
        /*023a*/ 	.byte	0x3f
	.zero		1


	//   ....[27]....
        /*023c*/ 	.word	0x0000d780
        /*0240*/ 	.word	0x0000000b
        /*0244*/ 	.word	0x00000000
        /*0248*/ 	.short	0x010a
        /*024a*/ 	.byte	0x3f
	.zero		1


	//----- nvinfo : EIATTR_NUM_MBARRIERS
	.align		4
.L_35:
        /*024c*/ 	.byte	0x03, 0x38
        /*024e*/ 	.short	0x000a


	//----- nvinfo : EIATTR_EXIT_INSTR_OFFSETS
	.align		4
        /*0250*/ 	.byte	0x04, 0x1c
        /*0252*/ 	.short	(.L_37 - .L_36)


	//   ....[0]....
.L_36:
        /*0254*/ 	.word	0x00000950


	//   ....[1]....
        /*0258*/ 	.word	0x00001170


	//   ....[2]....
        /*025c*/ 	.word	0x0000bd00


	//   ....[3]....
        /*0260*/ 	.word	0x0000c260


	//   ....[4]....
        /*0264*/ 	.word	0x0000d4e0


	//----- nvinfo : EIATTR_MAX_THREADS
	.align		4
.L_37:
        /*0268*/ 	.byte	0x04, 0x05
        /*026a*/ 	.short	(.L_39 - .L_38)
.L_38:
        /*026c*/ 	.word	0x00000180
        /*0270*/ 	.word	0x00000001
        /*0274*/ 	.word	0x00000001


	//----- nvinfo : EIATTR_CRS_STACK_SIZE
	.align		4
.L_39:
        /*0278*/ 	.byte	0x04, 0x1e
        /*027a*/ 	.short	(.L_41 - .L_40)
.L_40:
        /*027c*/ 	.word	0x00000000


	//----- nvinfo : EIATTR_CBANK_PARAM_SIZE
	.align		4
.L_41:
        /*0280*/ 	.byte	0x03, 0x19
        /*0282*/ 	.short	0x0470


	//----- nvinfo : EIATTR_PARAM_CBANK
	.align		4
        /*0284*/ 	.byte	0x04, 0x0a
        /*0286*/ 	.short	(.L_43 - .L_42)
	.align		4
.L_42:
        /*0288*/ 	.word	index@(.nv.constant0._ZN7cutlass13device_kernelINS_4gemm6kernel13GemmUniversalIN4cute5tupleIJiiiiEEENS1_10collective13CollectiveMmaINS1_34MainloopSm90TmaGmmaWarpSpecializedILi4ENS5_IJNS4_1CILi2EEENSA_ILi1EEESC_EEENS1_35KernelTmaWarpSpecializedCooperativeEEENS5_IJNSA_ILi256EEENSA_ILi128EEESH_EEENS_10tfloat32_tENS5_IJlSC_lEEESJ_SK_NS4_8TiledMMAINS4_8MMA_AtomIJNS4_4SM904GMMA30MMA_64x128x8_F32TF32TF32_SS_TNILNSO_7ScaleInE1ELSQ_1EEEEEENS4_6LayoutISD_NS5_IJSC_NSA_ILi0EEESU_EEEEENS5_IJNS4_10UnderscoreESX_SX_EEEEENS4_13SM90_TMA_LOADENS4_14ComposedLayoutINS4_7SwizzleILi3ELi4ELi3EEENS4_18smem_ptr_flag_bitsILi32EEENST_INS5_IJNSA_ILi8EEENSA_ILi32EEEEEENS5_IJS17_SC_EEEEEEEvNS4_8identityENS4_23SM90_TMA_LOAD_MULTICASTES1B_vS1C_EENS_8epilogue10collective6detail29Sm90TmaWarpSpecializedAdapterINS1G_15DefaultEpilogueISJ_SK_SK_NS1F_6thread17LinearCombinationISJ_Li1EffLNS1K_9ScaleType4KindE0ELNS_15FloatRoundStyleE2ESJ_EENS1_15EpilogueDefaultEEEEEvvEEEEvNT_6ParamsE)
        /*028c*/ 	.short	0x0210
        /*028e*/ 	.short	0x0470


	//----- nvinfo : EIATTR_SW_WAR
	.align		4
.L_43:
        /*0290*/ 	.byte	0x04, 0x36
        /*0292*/ 	.short	(.L_45 - .L_44)
.L_44:
        /*0294*/ 	.word	0x00000008
.L_45:


//--------------------- .nv.callgraph             --------------------------
	.section	.nv.callgraph,"",@"SHT_CUDA_CALLGRAPH"
	.align	4
	.sectionentsize	8
	.align		4
        /*0000*/ 	.word	0x00000000
	.align		4
        /*0004*/ 	.word	0xffffffff
	.align		4
        /*0008*/ 	.word	index@(_ZN7cutlass13device_kernelINS_4gemm6kernel13GemmUniversalIN4cute5tupleIJiiiiEEENS1_10collective13CollectiveMmaINS1_34MainloopSm90TmaGmmaWarpSpecializedILi4ENS5_IJNS4_1CILi2EEENSA_ILi1EEESC_EEENS1_35KernelTmaWarpSpecializedCooperativeEEENS5_IJNSA_ILi256EEENSA_ILi128EEESH_EEENS_10tfloat32_tENS5_IJlSC_lEEESJ_SK_NS4_8TiledMMAINS4_8MMA_AtomIJNS4_4SM904GMMA30MMA_64x128x8_F32TF32TF32_SS_TNILNSO_7ScaleInE1ELSQ_1EEEEEENS4_6LayoutISD_NS5_IJSC_NSA_ILi0EEESU_EEEEENS5_IJNS4_10UnderscoreESX_SX_EEEEENS4_13SM90_TMA_LOADENS4_14ComposedLayoutINS4_7SwizzleILi3ELi4ELi3EEENS4_18smem_ptr_flag_bitsILi32EEENST_INS5_IJNSA_ILi8EEENSA_ILi32EEEEEENS5_IJS17_SC_EEEEEEEvNS4_8identityENS4_23SM90_TMA_LOAD_MULTICASTES1B_vS1C_EENS_8epilogue10collective6detail29Sm90TmaWarpSpecializedAdapterINS1G_15DefaultEpilogueISJ_SK_SK_NS1F_6thread17LinearCombinationISJ_Li1EffLNS1K_9ScaleType4KindE0ELNS_15FloatRoundStyleE2ESJ_EENS1_15EpilogueDefaultEEEEEvvEEEEvNT_6ParamsE)
	.align		4
        /*000c*/ 	.word	index@(__assertfail)
	.align		4
        /*0010*/ 	.word	0x00000000
	.align		4
        /*0014*/ 	.word	0xfffffffe
	.align		4
        /*0018*/ 	.word	0x00000000
	.align		4
        /*001c*/ 	.word	0xfffffffd
	.align		4
        /*0020*/ 	.word	0x00000000
	.align		4
        /*0024*/ 	.word	0xfffffffc


//--------------------- .nv.constant4             --------------------------
	.section	.nv.constant4,"a",@progbits
	.align	8
	.align		8
.nv.constant4:
        /*0000*/ 	.dword	__assertfail
	.align		8
        /*0008*/ 	.dword	__unnamed_1
	.align		8
        /*0010*/ 	.dword	_ZN39_INTERNAL_5be6b6c3_4_k_cu_2ab133e4_68374cuda3std3__45__cpo5beginE
	.align		8
        /*0018*/ 	.dword	_ZN39_INTERNAL_5be6b6c3_4_k_cu_2ab133e4_68374cuda3std3__45__cpo3endE
	.align		8
        /*0020*/ 	.dword	_ZN39_INTERNAL_5be6b6c3_4_k_cu_2ab133e4_68374cuda3std3__45__cpo6cbeginE
	.align		8
        /*0028*/ 	.dword	_ZN39_INTERNAL_5be6b6c3_4_k_cu_2ab133e4_68374cuda3std3__45__cpo4cendE
	.align		8
        /*0030*/ 	.dword	_ZN39_INTERNAL_5be6b6c3_4_k_cu_2ab133e4_68374cuda3std3__441_GLOBAL__N__5be6b6c3_4_k_cu_2ab133e4_68376ignoreE
	.align		8
        /*0038*/ 	.dword	_ZN39_INTERNAL_5be6b6c3_4_k_cu_2ab133e4_68374cuda3std3__419piecewise_constructE
	.align		8
        /*0040*/ 	.dword	_ZN39_INTERNAL_5be6b6c3_4_k_cu_2ab133e4_68374cuda3std3__48in_placeE
	.align		8
        /*0048*/ 	.dword	_ZN39_INTERNAL_5be6b6c3_4_k_cu_2ab133e4_68374cuda3std6ranges3__45__cpo4swapE
	.align		8
        /*0050*/ 	.dword	_ZN39_INTERNAL_5be6b6c3_4_k_cu_2ab133e4_68374cuda3std6ranges3__45__cpo9iter_moveE
	.align		8
        /*0058*/ 	.dword	_ZN39_INTERNAL_5be6b6c3_4_k_cu_2ab133e4_68374cute7productE
	.align		8
        /*0060*/ 	.dword	_ZN39_INTERNAL_5be6b6c3_4_k_cu_2ab133e4_68374cute1_E
	.align		8
        /*0068*/ 	.dword	$str$22
	.align		8
        /*0070*/ 	.dword	$str$23


//--------------------- .text._ZN7cutlass13device_kernelINS_4gemm6kernel13GemmUniversalIN4cute5tupleIJiiiiEEENS1_10collective13CollectiveMmaINS1_34MainloopSm90TmaGmmaWarpSpecializedILi4ENS5_IJNS4_1CILi2EEENSA_ILi1EEESC_EEENS1_35KernelTmaWarpSpecializedCooperativeEEENS5_IJNSA_ILi256EEENSA_ILi128EEESH_EEENS_10tfloat32_tENS5_IJlSC_lEEESJ_SK_NS4_8TiledMMAINS4_8MMA_AtomIJNS4_4SM904GMMA30MMA_64x128x8_F32TF32TF32_SS_TNILNSO_7ScaleInE1ELSQ_1EEEEEENS4_6LayoutISD_NS5_IJSC_NSA_ILi0EEESU_EEEEENS5_IJNS4_10UnderscoreESX_SX_EEEEENS4_13SM90_TMA_LOADENS4_14ComposedLayoutINS4_7SwizzleILi3ELi4ELi3EEENS4_18smem_ptr_flag_bitsILi32EEENST_INS5_IJNSA_ILi8EEENSA_ILi32EEEEEENS5_IJS17_SC_EEEEEEEvNS4_8identityENS4_23SM90_TMA_LOAD_MULTICASTES1B_vS1C_EENS_8epilogue10collective6detail29Sm90TmaWarpSpecializedAdapterINS1G_15DefaultEpilogueISJ_SK_SK_NS1F_6thread17LinearCombinationISJ_Li1EffLNS1K_9ScaleType4KindE0ELNS_15FloatRoundStyleE2ESJ_EENS1_15EpilogueDefaultEEEEEvvEEEEvNT_6ParamsE --------------------------
	.section	.text._ZN7cutlass13device_kernelINS_4gemm6kernel13GemmUniversalIN4cute5tupleIJiiiiEEENS1_10collective13CollectiveMmaINS1_34MainloopSm90TmaGmmaWarpSpecializedILi4ENS5_IJNS4_1CILi2EEENSA_ILi1EEESC_EEENS1_35KernelTmaWarpSpecializedCooperativeEEENS5_IJNSA_ILi256EEENSA_ILi128EEESH_EEENS_10tfloat32_tENS5_IJlSC_lEEESJ_SK_NS4_8TiledMMAINS4_8MMA_AtomIJNS4_4SM904GMMA30MMA_64x128x8_F32TF32TF32_SS_TNILNSO_7ScaleInE1ELSQ_1EEEEEENS4_6LayoutISD_NS5_IJSC_NSA_ILi0EEESU_EEEEENS5_IJNS4_10UnderscoreESX_SX_EEEEENS4_13SM90_TMA_LOADENS4_14ComposedLayoutINS4_7SwizzleILi3ELi4ELi3EEENS4_18smem_ptr_flag_bitsILi32EEENST_INS5_IJNSA_ILi8EEENSA_ILi32EEEEEENS5_IJS17_SC_EEEEEEEvNS4_8identityENS4_23SM90_TMA_LOAD_MULTICASTES1B_vS1C_EENS_8epilogue10collective6detail29Sm90TmaWarpSpecializedAdapterINS1G_15DefaultEpilogueISJ_SK_SK_NS1F_6thread17LinearCombinationISJ_Li1EffLNS1K_9ScaleType4KindE0ELNS_15FloatRoundStyleE2ESJ_EENS1_15EpilogueDefaultEEEEEvvEEEEvNT_6ParamsE,"ax",@progbits
	.align	128
.text._ZN7cutlass13device_kernelINS_4gemm6kernel13GemmUniversalIN4cute5tupleIJiiiiEEENS1_10collective13CollectiveMmaINS1_34MainloopSm90TmaGmmaWarpSpecializedILi4ENS5_IJNS4_1CILi2EEENSA_ILi1EEESC_EEENS1_35KernelTmaWarpSpecializedCooperativeEEENS5_IJNSA_ILi256EEENSA_ILi128EEESH_EEENS_10tfloat32_tENS5_IJlSC_lEEESJ_SK_NS4_8TiledMMAINS4_8MMA_AtomIJNS4_4SM904GMMA30MMA_64x128x8_F32TF32TF32_SS_TNILNSO_7ScaleInE1ELSQ_1EEEEEENS4_6LayoutISD_NS5_IJSC_NSA_ILi0EEESU_EEEEENS5_IJNS4_10UnderscoreESX_SX_EEEEENS4_13SM90_TMA_LOADENS4_14ComposedLayoutINS4_7SwizzleILi3ELi4ELi3EEENS4_18smem_ptr_flag_bitsILi32EEENST_INS5_IJNSA_ILi8EEENSA_ILi32EEEEEENS5_IJS17_SC_EEEEEEEvNS4_8identityENS4_23SM90_TMA_LOAD_MULTICASTES1B_vS1C_EENS_8epilogue10collective6detail29Sm90TmaWarpSpecializedAdapterINS1G_15DefaultEpilogueISJ_SK_SK_NS1F_6thread17LinearCombinationISJ_Li1EffLNS1K_9ScaleType4KindE0ELNS_15FloatRoundStyleE2ESJ_EENS1_15EpilogueDefaultEEEEEvvEEEEvNT_6ParamsE:
        .type           _ZN7cutlass13device_kernelINS_4gemm6kernel13GemmUniversalIN4cute5tupleIJiiiiEEENS1_10collective13CollectiveMmaINS1_34MainloopSm90TmaGmmaWarpSpecializedILi4ENS5_IJNS4_1CILi2EEENSA_ILi1EEESC_EEENS1_35KernelTmaWarpSpecializedCooperativeEEENS5_IJNSA_ILi256EEENSA_ILi128EEESH_EEENS_10tfloat32_tENS5_IJlSC_lEEESJ_SK_NS4_8TiledMMAINS4_8MMA_AtomIJNS4_4SM904GMMA30MMA_64x128x8_F32TF32TF32_SS_TNILNSO_7ScaleInE1ELSQ_1EEEEEENS4_6LayoutISD_NS5_IJSC_NSA_ILi0EEESU_EEEEENS5_IJNS4_10UnderscoreESX_SX_EEEEENS4_13SM90_TMA_LOADENS4_14ComposedLayoutINS4_7SwizzleILi3ELi4ELi3EEENS4_18smem_ptr_flag_bitsILi32EEENST_INS5_IJNSA_ILi8EEENSA_ILi32EEEEEENS5_IJS17_SC_EEEEEEEvNS4_8identityENS4_23SM90_TMA_LOAD_MULTICASTES1B_vS1C_EENS_8epilogue10collective6detail29Sm90TmaWarpSpecializedAdapterINS1G_15DefaultEpilogueISJ_SK_SK_NS1F_6thread17LinearCombinationISJ_Li1EffLNS1K_9ScaleType4KindE0ELNS_15FloatRoundStyleE2ESJ_EENS1_15EpilogueDefaultEEEEEvvEEEEvNT_6ParamsE,@function
        .size           _ZN7cutlass13device_kernelINS_4gemm6kernel13GemmUniversalIN4cute5tupleIJiiiiEEENS1_10collective13CollectiveMmaINS1_34MainloopSm90TmaGmmaWarpSpecializedILi4ENS5_IJNS4_1CILi2EEENSA_ILi1EEESC_EEENS1_35KernelTmaWarpSpecializedCooperativeEEENS5_IJNSA_ILi256EEENSA_ILi128EEESH_EEENS_10tfloat32_tENS5_IJlSC_lEEESJ_SK_NS4_8TiledMMAINS4_8MMA_AtomIJNS4_4SM904GMMA30MMA_64x128x8_F32TF32TF32_SS_TNILNSO_7ScaleInE1ELSQ_1EEEEEENS4_6LayoutISD_NS5_IJSC_NSA_ILi0EEESU_EEEEENS5_IJNS4_10UnderscoreESX_SX_EEEEENS4_13SM90_TMA_LOADENS4_14ComposedLayoutINS4_7SwizzleILi3ELi4ELi3EEENS4_18smem_ptr_flag_bitsILi32EEENST_INS5_IJNSA_ILi8EEENSA_ILi32EEEEEENS5_IJS17_SC_EEEEEEEvNS4_8identityENS4_23SM90_TMA_LOAD_MULTICASTES1B_vS1C_EENS_8epilogue10collective6detail29Sm90TmaWarpSpecializedAdapterINS1G_15DefaultEpilogueISJ_SK_SK_NS1F_6thread17LinearCombinationISJ_Li1EffLNS1K_9ScaleType4KindE0ELNS_15FloatRoundStyleE2ESJ_EENS1_15EpilogueDefaultEEEEEvvEEEEvNT_6ParamsE,(.L_x_323 - _ZN7cutlass13device_kernelINS_4gemm6kernel13GemmUniversalIN4cute5tupleIJiiiiEEENS1_10collective13CollectiveMmaINS1_34MainloopSm90TmaGmmaWarpSpecializedILi4ENS5_IJNS4_1CILi2EEENSA_ILi1EEESC_EEENS1_35KernelTmaWarpSpecializedCooperativeEEENS5_IJNSA_ILi256EEENSA_ILi128EEESH_EEENS_10tfloat32_tENS5_IJlSC_lEEESJ_SK_NS4_8TiledMMAINS4_8MMA_AtomIJNS4_4SM904GMMA30MMA_64x128x8_F32TF32TF32_SS_TNILNSO_7ScaleInE1ELSQ_1EEEEEENS4_6LayoutISD_NS5_IJSC_NSA_ILi0EEESU_EEEEENS5_IJNS4_10UnderscoreESX_SX_EEEEENS4_13SM90_TMA_LOADENS4_14ComposedLayoutINS4_7SwizzleILi3ELi4ELi3EEENS4_18smem_ptr_flag_bitsILi32EEENST_INS5_IJNSA_ILi8EEENSA_ILi32EEEEEENS5_IJS17_SC_EEEEEEEvNS4_8identityENS4_23SM90_TMA_LOAD_MULTICASTES1B_vS1C_EENS_8epilogue10collective6detail29Sm90TmaWarpSpecializedAdapterINS1G_15DefaultEpilogueISJ_SK_SK_NS1F_6thread17LinearCombinationISJ_Li1EffLNS1K_9ScaleType4KindE0ELNS_15FloatRoundStyleE2ESJ_EENS1_15EpilogueDefaultEEEEEvvEEEEvNT_6ParamsE)
        .other          _ZN7cutlass13device_kernelINS_4gemm6kernel13GemmUniversalIN4cute5tupleIJiiiiEEENS1_10collective13CollectiveMmaINS1_34MainloopSm90TmaGmmaWarpSpecializedILi4ENS5_IJNS4_1CILi2EEENSA_ILi1EEESC_EEENS1_35KernelTmaWarpSpecializedCooperativeEEENS5_IJNSA_ILi256EEENSA_ILi128EEESH_EEENS_10tfloat32_tENS5_IJlSC_lEEESJ_SK_NS4_8TiledMMAINS4_8MMA_AtomIJNS4_4SM904GMMA30MMA_64x128x8_F32TF32TF32_SS_TNILNSO_7ScaleInE1ELSQ_1EEEEEENS4_6LayoutISD_NS5_IJSC_NSA_ILi0EEESU_EEEEENS5_IJNS4_10UnderscoreESX_SX_EEEEENS4_13SM90_TMA_LOADENS4_14ComposedLayoutINS4_7SwizzleILi3ELi4ELi3EEENS4_18smem_ptr_flag_bitsILi32EEENST_INS5_IJNSA_ILi8EEENSA_ILi32EEEEEENS5_IJS17_SC_EEEEEEEvNS4_8identityENS4_23SM90_TMA_LOAD_MULTICASTES1B_vS1C_EENS_8epilogue10collective6detail29Sm90TmaWarpSpecializedAdapterINS1G_15DefaultEpilogueISJ_SK_SK_NS1F_6thread17LinearCombinationISJ_Li1EffLNS1K_9ScaleType4KindE0ELNS_15FloatRoundStyleE2ESJ_EENS1_15EpilogueDefaultEEEEEvvEEEEvNT_6ParamsE,@"STO_CUDA_ENTRY STV_DEFAULT"
_ZN7cutlass13device_kernelINS_4gemm6kernel13GemmUniversalIN4cute5tupleIJiiiiEEENS1_10collective13CollectiveMmaINS1_34MainloopSm90TmaGmmaWarpSpecializedILi4ENS5_IJNS4_1CILi2EEENSA_ILi1EEESC_EEENS1_35KernelTmaWarpSpecializedCooperativeEEENS5_IJNSA_ILi256EEENSA_ILi128EEESH_EEENS_10tfloat32_tENS5_IJlSC_lEEESJ_SK_NS4_8TiledMMAINS4_8MMA_AtomIJNS4_4SM904GMMA30MMA_64x128x8_F32TF32TF32_SS_TNILNSO_7ScaleInE1ELSQ_1EEEEEENS4_6LayoutISD_NS5_IJSC_NSA_ILi0EEESU_EEEEENS5_IJNS4_10UnderscoreESX_SX_EEEEENS4_13SM90_TMA_LOADENS4_14ComposedLayoutINS4_7SwizzleILi3ELi4ELi3EEENS4_18smem_ptr_flag_bitsILi32EEENST_INS5_IJNSA_ILi8EEENSA_ILi32EEEEEENS5_IJS17_SC_EEEEEEEvNS4_8identityENS4_23SM90_TMA_LOAD_MULTICASTES1B_vS1C_EENS_8epilogue10collective6detail29Sm90TmaWarpSpecializedAdapterINS1G_15DefaultEpilogueISJ_SK_SK_NS1F_6thread17LinearCombinationISJ_Li1EffLNS1K_9ScaleType4KindE0ELNS_15FloatRoundStyleE2ESJ_EENS1_15EpilogueDefaultEEEEEvvEEEEvNT_6ParamsE:
[----:B------:R-:W0:Y:S01]  /*0000*/  LDC R1, c[0x0][0x28] ;  /* 0x00000a00ff017b82 */ /* 0x000e220000000800 */
[----:B------:R-:W1:Y:S01]  /*0010*/  S2R R18, SR_TID.X ;  /* 0x0000000000127919 */ /* 0x000e620000002100 */
[----:B------:R-:W-:Y:S01]  /*0020*/  ELECT P0, URZ, PT ;  /* 0x00000000003f782f */ /* 0x000fe20003800000 */
[----:B------:R-:W-:Y:S01]  /*0030*/  BSSY B0, `(.L_x_0) ;  /* 0x000000f000007945 */ /* 0x000fe20003800000 */
[--C-:B-1----:R-:W-:Y:S02]  /*0040*/  SHF.R.U32.HI R0, RZ, 0x5, R18.reuse ;  /* 0x00000005ff007819 */ /* 0x102fe40000011612 */
[----:B------:R-:W-:-:S03]  /*0050*/  SHF.R.U32.HI R3, RZ, 0x7, R18 ;  /* 0x00000007ff037819 */ /* 0x000fc60000011612 */
[----:B------:R-:W1:Y:S04]  /*0060*/  SHFL.IDX PT, R2, R0, RZ, 0x1f ;  /* 0x00001fff00027589 */ /* 0x000e6800000e0000 */
[----:B------:R2:W3:Y:S01]  /*0070*/  SHFL.IDX PT, R5, R3, RZ, 0x1f ;  /* 0x00001fff03057589 */ /* 0x0004e200000e0000 */
[----:B-1----:R-:W-:-:S13]  /*0080*/  ISETP.NE.OR P0, PT, R2, RZ, !P0 ;  /* 0x000000ff0200720c */ /* 0x002fda0004705670 */
[----:B0-23--:R-:W-:Y:S05]  /*0090*/  @P0 BRA `(.L_x_1) ;  /* 0x0000000000200947 */ /* 0x00dfea0003800000 */
[----:B------:R-:W-:Y:S02]  /*00a0*/  ULDC.64 UR4, c[0x0][0x198] ;  /* 0x0000660000047ab9 */ /* 0x000fe40000000a00 */
[----:B------:R-:W-:Y:S02]  /*00b0*/  UIADD3 UR6, UP0, UR4, 0xf0, URZ ;  /* 0x000000f004067890 */ /* 0x000fe4000ff1e03f */
[----:B------:R-:W-:Y:S02]  /*00c0*/  UIADD3 UR4, UP1, UR4, 0x1f0, URZ ;  /* 0x000001f004047890 */ /* 0x000fe4000ff3e03f */
[----:B------:R-:W-:Y:S02]  /*00d0*/  UIADD3.X UR7, URZ, UR5, URZ, UP0, !UPT ;  /* 0x000000053f077290 */ /* 0x000fe400087fe43f */
[----:B------:R-:W-:-:S07]  /*00e0*/  UIADD3.X UR5, URZ, UR5, URZ, UP1, !UPT ;  /* 0x000000053f057290 */ /* 0x000fce0008ffe43f */
[----:B------:R0:W-:Y:S02]  /*00f0*/  UTMACCTL.PF [UR6] ;  /* 0x00000000060079b9 */ /* 0x0001e40008040000 */
[----:B------:R0:W-:Y:S02]  /*0100*/  UTMACCTL.PF [UR4] ;  /* 0x00000000040079b9 */ /* 0x0001e40008040000 */
[----:B0-----:R-:W-:Y:S01]  /*0110*/  NOP ;  /* 0x0000000000007918 */ /* 0x001fe20000000000 */
.L_x_1:
[----:B------:R-:W-:Y:S05]  /*0120*/  BSYNC B0 ;  /* 0x0000000000007941 */ /* 0x000fea0003800000 */
.L_x_0:
[----:B------:R-:W0:Y:S02]  /*0130*/  SHFL.IDX PT, R3, R0, RZ, 0x1f ;  /* 0x00001fff00037589 */ /* 0x000e2400000e0000 */
[----:B0-----:R-:W-:-:S13]  /*0140*/  ISETP.NE.AND P0, PT, R3, RZ, PT ;  /* 0x000000ff0300720c */ /* 0x001fda0003f05270 */
[----:B------:R-:W-:Y:S05]  /*0150*/  @P0 BRA `(.L_x_2) ;  /* 0x0000000000580947 */ /* 0x000fea0003800000 */
[----:B------:R-:W0:Y:S01]  /*0160*/  S2UR UR8, SR_CgaCtaId ;  /* 0x00000000000879c3 */ /* 0x000e220000008800 */
[----:B------:R-:W-:Y:S01]  /*0170*/  UMOV UR4, 0x400 ;  /* 0x0000040000047882 */ /* 0x000fe20000000000 */
[----:B------:R-:W-:Y:S01]  /*0180*/  UMOV UR5, 0x1 ;  /* 0x0000000100057882 */ /* 0x000fe20000000000 */
[----:B------:R-:W-:Y:S01]  /*0190*/  UMOV UR6, 0x4 ;  /* 0x0000000400067882 */ /* 0x000fe20000000000 */
[----:B------:R-:W-:Y:S01]  /*01a0*/  ELECT P0, URZ, PT ;  /* 0x00000000003f782f */ /* 0x000fe20003800000 */
[----:B------:R-:W-:-:S04]  /*01b0*/  UIADD3 UR6, -UR6, 0x100000, URZ ;  /* 0x0010000006067890 */ /* 0x000fc8000fffe13f */
[----:B------:R-:W-:Y:S02]  /*01c0*/  USHF.L.U32 UR7, UR6, 0xb, URZ ;  /* 0x0000000b06077899 */ /* 0x000fe4000800063f */
[----:B------:R-:W-:Y:S02]  /*01d0*/  USHF.L.U32 UR6, UR6, 0x1, URZ ;  /* 0x0000000106067899 */ /* 0x000fe4000800063f */
[----:B0-----:R-:W-:Y:S02]  /*01e0*/  ULEA UR8, UR8, UR4, 0x18 ;  /* 0x0000000408087291 */ /* 0x001fe4000f8ec03f */
[----:B------:R-:W-:-:S04]  /*01f0*/  UIADD3 UR4, -UR5, 0x100000, URZ ;  /* 0x0010000005047890 */ /* 0x000fc8000fffe13f */
[----:B------:R-:W-:Y:S02]  /*0200*/  USHF.L.U32 UR5, UR4, 0xb, URZ ;  /* 0x0000000b04057899 */ /* 0x000fe4000800063f */
[----:B------:R-:W-:Y:S01]  /*0210*/  USHF.L.U32 UR4, UR4, 0x1, URZ ;  /* 0x0000000104047899 */ /* 0x000fe2000800063f */
[----:B------:R-:W0:Y:S11]  /*0220*/  FENCE.VIEW.ASYNC.S ;  /* 0x00000000000073c6 */ /* 0x000e360000000000 */
[----:B0-----:R0:W1:Y:S01]  /*0230*/  SYNCS.EXCH.64 URZ, [UR8], UR4 ;  /* 0x00000004083f75b2 */ /* 0x0010620008000100 */
[----:B------:R0:W2:Y:S01]  /*0240*/  SYNCS.EXCH.64 URZ, [UR8+0x20], UR6 ;  /* 0x00002006083f75b2 */ /* 0x0000a20008000100 */
[----:B------:R0:W3:Y:S01]  /*0250*/  SYNCS.EXCH.64 URZ, [UR8+0x8], UR4 ;  /* 0x00000804083f75b2 */ /* 0x0000e20008000100 */
[----:B------:R0:W4:Y:S01]  /*0260*/  SYNCS.EXCH.64 URZ, [UR8+0x28], UR6 ;  /* 0x00002806083f75b2 */ /* 0x0001220008000100 */
[----:B------:R0:W0:Y:S01]  /*0270*/  SYNCS.EXCH.64 URZ, [UR8+0x10], UR4 ;  /* 0x00001004083f75b2 */ /* 0x0000220008000100 */
[----:B------:R0:W0:Y:S01]  /*0280*/  SYNCS.EXCH.64 URZ, [UR8+0x30], UR6 ;  /* 0x00003006083f75b2 */ /* 0x0000220008000100 */
[----:B------:R0:W0:Y:S01]  /*0290*/  SYNCS.EXCH.64 URZ, [UR8+0x18], UR4 ;  /* 0x00001804083f75b2 */ /* 0x0000220008000100 */
[----:B------:R0:W0:Y:S01]  /*02a0*/  SYNCS.EXCH.64 URZ, [UR8+0x38], UR6 ;  /* 0x00003806083f75b2 */ /* 0x0000220008000100 */
[----:B------:R-:W-:Y:S01]  /*02b0*/  NOP ;  /* 0x0000000000007918 */ /* 0x000fe20000000000 */
.L_x_2:
[----:B------:R-:W-:Y:S01]  /*02c0*/  SHF.R.S32.HI R7, RZ, 0x1f, R18 ;  /* 0x0000001fff077819 */ /* 0x000fe20000011412 */
[----:B------:R-:W5:Y:S01]  /*02d0*/  SHFL.IDX PT, R0, R0, RZ, 0x1f ;  /* 0x00001fff00007589 */ /* 0x000f6200000e0000 */
[----:B0-----:R-:W0:Y:S01]  /*02e0*/  S2UR UR8, SR_CTAID.X ;  /* 0x00000000000879c3 */ /* 0x001e220000002500 */
[----:B------:R-:W-:Y:S02]  /*02f0*/  ELECT P0, URZ, PT ;  /* 0x00000000003f782f */ /* 0x000fe40003800000 */
[----:B------:R-:W-:Y:S01]  /*0300*/  LEA.HI R7, R7, R18, RZ, 0x7 ;  /* 0x0000001207077211 */ /* 0x000fe200078f38ff */
[----:B------:R-:W1:Y:S01]  /*0310*/  S2R R4, SR_CTAID.Y ;  /* 0x0000000000047919 */ /* 0x000e620000002600 */
[----:B------:R-:W-:Y:S01]  /*0320*/  SHF.R.S32.HI R8, RZ, 0x1f, R3 ;  /* 0x0000001fff087819 */ /* 0x000fe20000011403 */
[----:B------:R-:W-:Y:S01]  /*0330*/  ULDC UR4, c[0x0][0x150] ;  /* 0x0000540000047ab9 */ /* 0x000fe20000000800 */
[----:B------:R-:W-:Y:S01]  /*0340*/  LOP3.LUT R7, R7, 0xffffff80, RZ, 0xc0, !PT ;  /* 0xffffff8007077812 */ /* 0x000fe200078ec0ff */
[----:B------:R-:W-:Y:S01]  /*0350*/  NOP ;  /* 0x0000000000007918 */ /* 0x000fe20000000000 */
[----:B------:R-:W-:Y:S01]  /*0360*/  LEA.HI R8, R8, R3, RZ, 0x2 ;  /* 0x0000000308087211 */ /* 0x000fe200078f10ff */
[----:B------:R-:W2:Y:S01]  /*0370*/  LDC R10, c[0x0][0x144] ;  /* 0x00005100ff0a7b82 */ /* 0x000ea20000000800 */
[----:B------:R-:W-:Y:S01]  /*0380*/  NOP ;  /* 0x0000000000007918 */ /* 0x000fe20000000000 */
[----:B------:R-:W-:Y:S01]  /*0390*/  IMAD.IADD R6, R18, 0x1, -R7 ;  /* 0x0000000112067824 */ /* 0x000fe200078e0a07 */
[----:B------:R-:W-:Y:S01]  /*03a0*/  LOP3.LUT R8, R8, 0x3ffffffc, RZ, 0xc0, !PT ;  /* 0x3ffffffc08087812 */ /* 0x000fe200078ec0ff */
[----:B------:R-:W-:Y:S01]  /*03b0*/  IMAD.MOV.U32 R22, RZ, RZ, 0x1 ;  /* 0x00000001ff167424 */ /* 0x000fe200078e00ff */
[----:B------:R-:W-:-:S02]  /*03c0*/  ISETP.NE.AND P3, PT, R5, RZ, PT ;  /* 0x000000ff0500720c */ /* 0x000fc40003f65270 */
[----:B------:R-:W-:Y:S01]  /*03d0*/  SHF.R.S32.HI R7, RZ, 0x1f, R6 ;  /* 0x0000001fff077819 */ /* 0x000fe20000011406 */
[----:B------:R-:W-:Y:S01]  /*03e0*/  IMAD.IADD R8, R3, 0x1, -R8 ;  /* 0x0000000103087824 */ /* 0x000fe200078e0a08 */
[----:B------:R-:W3:Y:S02]  /*03f0*/  LDC R13, c[0x0][0x140] ;  /* 0x00005000ff0d7b82 */ /* 0x000ee40000000800 */
[----:B------:R-:W-:Y:S02]  /*0400*/  LEA.HI R7, R7, R6, RZ, 0x3 ;  /* 0x0000000607077211 */ /* 0x000fe400078f18ff */
[----:B-----5:R-:W-:Y:S02]  /*0410*/  ISETP.NE.OR P0, PT, R0, RZ, !P0 ;  /* 0x000000ff0000720c */ /* 0x020fe40004705670 */
[--C-:B------:R-:W-:Y:S02]  /*0420*/  SHF.R.S32.HI R0, RZ, 0x3, R7.reuse ;  /* 0x00000003ff007819 */ /* 0x100fe40000011407 */
[----:B------:R-:W-:-:S02]  /*0430*/  SHF.R.S32.HI R7, RZ, 0x1f, R7 ;  /* 0x0000001fff077819 */ /* 0x000fc40000011407 */
[----:B0-----:R-:W-:Y:S02]  /*0440*/  I2FP.F32.U32 R9, UR8 ;  /* 0x0000000800097c45 */ /* 0x001fe40008201000 */
[----:B------:R-:W-:-:S03]  /*0450*/  LEA.HI R7, R7, R0, RZ, 0x2 ;  /* 0x0000000007077211 */ /* 0x000fc600078f10ff */
[----:B------:R-:W-:Y:S01]  /*0460*/  FMUL R9, R9, UR4 ;  /* 0x0000000409097c20 */ /* 0x000fe20008400000 */
[----:B------:R-:W-:Y:S01]  /*0470*/  LOP3.LUT R7, R7, 0xfffffffc, RZ, 0xc0, !PT ;  /* 0xfffffffc07077812 */ /* 0x000fe200078ec0ff */
[----:B------:R-:W-:Y:S01]  /*0480*/  VOTEU.ALL UP0, P0 ;  /* 0x00000000003f7886 */ /* 0x000fe20000000000 */
[----:B-1----:R-:W-:Y:S01]  /*0490*/  I2FP.F32.U32 R3, R4 ;  /* 0x0000000400037245 */ /* 0x002fe20000201000 */
[----:B------:R-:W-:Y:S01]  /*04a0*/  ULDC UR4, c[0x0][0x154] ;  /* 0x0000550000047ab9 */ /* 0x000fe20000000800 */
[----:B------:R-:W-:Y:S01]  /*04b0*/  VOTEU.ALL UP1, P0 ;  /* 0x00000000003f7886 */ /* 0x000fe20000020000 */
[----:B------:R-:W0:Y:S01]  /*04c0*/  F2I.U32.TRUNC.NTZ R9, R9 ;  /* 0x0000000900097305 */ /* 0x000e22000020f000 */
[----:B------:R-:W-:Y:S01]  /*04d0*/  IMAD.IADD R7, R0, 0x1, -R7 ;  /* 0x0000000100077824 */ /* 0x000fe200078e0a07 */
[----:B------:R-:W1:Y:S01]  /*04e0*/  @!UP0 S2UR UR7, SR_CgaCtaId ;  /* 0x00000000000789c3 */ /* 0x000e620000008800 */
[----:B------:R-:W-:Y:S01]  /*04f0*/  FMUL R12, R3, UR4 ;  /* 0x00000004030c7c20 */ /* 0x000fe20008400000 */
[----:B------:R-:W-:Y:S01]  /*0500*/  UMOV UR4, 0x20 ;  /* 0x0000002000047882 */ /* 0x000fe20000000000 */
[----:B------:R-:W-:Y:S01]  /*0510*/  IMAD R8, R8, 0x4, R7 ;  /* 0x0000000408087824 */ /* 0x000fe200078e0207 */
[----:B------:R-:W-:Y:S01]  /*0520*/  @!UP0 UMOV UR6, 0x400 ;  /* 0x0000040000068882 */ /* 0x000fe20000000000 */
[----:B------:R-:W-:-:S04]  /*0530*/  @!UP0 UIADD3 UR4, -UR4, 0x100000, URZ ;  /* 0x0010000004048890 */ /* 0x000fc8000fffe13f */
[----:B------:R-:W-:Y:S02]  /*0540*/  @!UP0 USHF.L.U32 UR5, UR4, 0xb, URZ ;  /* 0x0000000b04058899 */ /* 0x000fe4000800063f */
[----:B------:R-:W-:Y:S01]  /*0550*/  @!UP0 USHF.L.U32 UR4, UR4, 0x1, URZ ;  /* 0x0000000104048899 */ /* 0x000fe2000800063f */
[----:B---3--:R-:W-:Y:S01]  /*0560*/  ISETP.EQ.U32.AND P2, PT, R13, 0x1, PT ;  /* 0x000000010d00780c */ /* 0x008fe20003f42070 */
[----:B------:R-:W3:Y:S01]  /*0570*/  F2I.U32.TRUNC.NTZ R12, R12 ;  /* 0x0000000c000c7305 */ /* 0x000ee2000020f000 */
[----:B------:R-:W-:Y:S01]  /*0580*/  LEA.HI R0, R8, R8, RZ, 0x1 ;  /* 0x0000000808007211 */ /* 0x000fe200078f08ff */
[----:B------:R-:W5:Y:S03]  /*0590*/  LDC R7, c[0x0][0x148] ;  /* 0x00005200ff077b82 */ /* 0x000f660000000800 */
[----:B------:R-:W-:Y:S01]  /*05a0*/  LOP3.LUT R11, R0, 0xfffffffe, RZ, 0xc0, !PT ;  /* 0xfffffffe000b7812 */ /* 0x000fe200078ec0ff */
[----:B0-----:R-:W-:Y:S01]  /*05b0*/  IMAD.MOV R15, RZ, RZ, -R9 ;  /* 0x000000ffff0f7224 */ /* 0x001fe200078e0a09 */
[----:B------:R-:W-:-:S03]  /*05c0*/  SHF.R.S32.HI R9, RZ, 0x1f, R2 ;  /* 0x0000001fff097819 */ /* 0x000fc60000011402 */
[----:B--2---:R-:W-:Y:S01]  /*05d0*/  IMAD R3, R10, R15, UR8 ;  /* 0x000000080a037e24 */ /* 0x004fe2000f8e020f */
[----:B------:R-:W-:Y:S01]  /*05e0*/  LEA.HI R9, R9, R2, RZ, 0x2 ;  /* 0x0000000209097211 */ /* 0x000fe200078f10ff */
[C---:B------:R-:W-:Y:S02]  /*05f0*/  IMAD.IADD R0, R8.reuse, 0x1, -R11 ;  /* 0x0000000108007824 */ /* 0x040fe400078e0a0b */
[----:B------:R-:W-:Y:S01]  /*0600*/  IMAD.SHL.U32 R11, R8, 0x4, RZ ;  /* 0x00000004080b7824 */ /* 0x000fe200078e00ff */
[----:B------:R-:W-:Y:S01]  /*0610*/  LOP3.LUT R9, R9, 0xfffffffc, RZ, 0xc0, !PT ;  /* 0xfffffffc09097812 */ /* 0x000fe200078ec0ff */
[----:B---3--:R-:W-:Y:S01]  /*0620*/  IMAD.MOV R24, RZ, RZ, -R12 ;  /* 0x000000ffff187224 */ /* 0x008fe200078e0a0c */
[----:B------:R-:W-:Y:S01]  /*0630*/  ISETP.NE.AND P4, PT, R0, R3, PT ;  /* 0x000000030000720c */ /* 0x000fe20003f85270 */
[----:B-1----:R-:W-:Y:S01]  /*0640*/  @!UP0 ULEA UR6, UR7, UR6, 0x18 ;  /* 0x0000000607068291 */ /* 0x002fe2000f8ec03f */
[----:B------:R-:W-:Y:S01]  /*0650*/  LOP3.LUT R152, R8, 0xc, R11, 0x78, !PT ;  /* 0x0000000c08987812 */ /* 0x000fe200078e780b */
[----:B------:R-:W-:Y:S01]  /*0660*/  IMAD.IADD R0, R2, 0x1, -R9 ;  /* 0x0000000102007824 */ /* 0x000fe200078e0a09 */
[----:B------:R-:W-:Y:S01]  /*0670*/  VOTEU.ALL UP0, P0 ;  /* 0x00000000003f7886 */ /* 0x000fe20000000000 */
[----:B------:R-:W-:Y:S01]  /*0680*/  LOP3.LUT P0, RZ, R6, 0x7, RZ, 0xc0, !PT ;  /* 0x0000000706ff7812 */ /* 0x000fe2000780c0ff */
[----:B------:R-:W-:-:S02]  /*0690*/  VIADD R6, R5, 0xffffffff ;  /* 0xffffffff05067836 */ /* 0x000fc40000000000 */
[----:B------:R-:W-:Y:S01]  /*06a0*/  ISETP.NE.AND P1, PT, R0, 0x3, PT ;  /* 0x000000030000780c */ /* 0x000fe20003f25270 */
[----:B-----5:R-:W-:Y:S01]  /*06b0*/  IMAD R9, R7, R24, R4 ;  /* 0x0000001807097224 */ /* 0x020fe200078e0204 */
[----:B------:R-:W-:Y:S02]  /*06c0*/  ISETP.LT.U32.AND P0, PT, R152, 0x2, !P0 ;  /* 0x000000029800780c */ /* 0x000fe40004701070 */
[----:B------:R-:W-:Y:S01]  /*06d0*/  ISETP.EQ.OR P1, PT, R0, RZ, !P1 ;  /* 0x000000ff0000720c */ /* 0x000fe20004f22670 */
[----:B------:R-:W0:Y:S02]  /*06e0*/  FENCE.VIEW.ASYNC.S ;  /* 0x00000000000073c6 */ /* 0x000e240000000000 */
[----:B0-----:R0:W1:Y:S01]  /*06f0*/  @!UP0 SYNCS.EXCH.64 URZ, [UR6+0x50], UR4 ;  /* 0x00005004063f85b2 */ /* 0x0010620008000100 */
[----:B------:R-:W-:Y:S02]  /*0700*/  @P4 LEA.HI R2, R152, R152, RZ, 0x1 ;  /* 0x0000009898024211 */ /* 0x000fe400078f08ff */
[----:B------:R-:W-:-:S02]  /*0710*/  ISETP.EQ.AND P1, PT, R5, RZ, P1 ;  /* 0x000000ff0500720c */ /* 0x000fc40000f22270 */
[----:B------:R-:W-:Y:S02]  /*0720*/  @P4 SHF.R.S32.HI R2, RZ, 0x1, R2 ;  /* 0x00000001ff024819 */ /* 0x000fe40000011402 */
[----:B------:R-:W-:Y:S02]  /*0730*/  ISETP.GE.U32.AND P6, PT, R6, 0x2, PT ;  /* 0x000000020600780c */ /* 0x000fe40003fc6070 */
[----:B------:R-:W-:Y:S02]  /*0740*/  @P4 ISETP.NE.AND P5, PT, R2, R9, PT ;  /* 0x000000090200420c */ /* 0x000fe40003fa5270 */
[----:B------:R-:W-:Y:S02]  /*0750*/  SEL R9, RZ, 0x1, !P0 ;  /* 0x00000001ff097807 */ /* 0x000fe40004000000 */
[----:B------:R-:W-:Y:S02]  /*0760*/  @P4 SEL R22, RZ, 0x1, P5 ;  /* 0x00000001ff164807 */ /* 0x000fe40002800000 */
[----:B------:R-:W-:Y:S01]  /*0770*/  SEL R19, RZ, 0x1, !P1 ;  /* 0x00000001ff137807 */ /* 0x000fe20004800000 */
[----:B------:R0:W2:Y:S01]  /*0780*/  @!UP1 SYNCS.EXCH.64 URZ, [UR6+0x58], UR4 ;  /* 0x00005804063f95b2 */ /* 0x0000a20008000100 */
[----:B------:R-:W-:Y:S01]  /*0790*/  LOP3.LUT R22, R22, R9, RZ, 0xc0, !PT ;  /* 0x0000000916167212 */ /* 0x000fe200078ec0ff */
[----:B------:R-:W-:Y:S01]  /*07a0*/  NOP ;  /* 0x0000000000007918 */ /* 0x000fe20000000000 */
[----:B------:R-:W-:Y:S01]  /*07b0*/  SEL R19, R19, 0x2, P6 ;  /* 0x0000000213137807 */ /* 0x000fe20003000000 */
[----:B------:R-:W-:Y:S06]  /*07c0*/  @!P2 BRA `(.L_x_3) ;  /* 0x000000000008a947 */ /* 0x000fec0003800000 */
[----:B-12-4-:R-:W-:Y:S01]  /*07d0*/  UCGABAR_ARV ;  /* 0x00000000000079c7 */ /* 0x016fe20008000000 */
[----:B------:R-:W-:Y:S05]  /*07e0*/  BRA `(.L_x_4) ;  /* 0x0000000000047947 */ /* 0x000fea0003800000 */
.L_x_3:
[----:B-12-4-:R-:W-:Y:S01]  /*07f0*/  NOP ;  /* 0x0000000000007918 */ /* 0x016fe20000000000 */
.L_x_4:
[----:B------:R-:W1:Y:S01]  /*0800*/  LDC R2, c[0x0][0x65c] ;  /* 0x00019700ff027b82 */ /* 0x000e620000000800 */
[----:B------:R-:W-:Y:S02]  /*0810*/  IMAD.U32 R8, RZ, RZ, UR8 ;  /* 0x00000008ff087e24 */ /* 0x000fe4000f8e00ff */
[----:B------:R-:W-:Y:S01]  /*0820*/  IMAD.MOV.U32 R9, RZ, RZ, RZ ;  /* 0x000000ffff097224 */ /* 0x000fe200078e00ff */
[----:B-1----:R-:W-:-:S04]  /*0830*/  ISETP.NE.AND P1, PT, R2, 0x1, PT ;  /* 0x000000010200780c */ /* 0x002fc80003f25270 */
[----:B------:R-:W-:-:S09]  /*0840*/  P2R R5, PR, RZ, 0x2 ;  /* 0x00000002ff057803 */ /* 0x000fd20000000000 */
[----:B------:R-:W1:Y:S01]  /*0850*/  @P1 LDC R17, c[0x0][0x10] ;  /* 0x00000400ff111b82 */ /* 0x000e620000000800 */
[----:B------:R-:W-:Y:S02]  /*0860*/  @P1 IMAD.MOV.U32 R5, RZ, RZ, RZ ;  /* 0x000000ffff051224 */ /* 0x000fe400078e00ff */
[----:B------:R-:W-:-:S05]  /*0870*/  @P1 IMAD.MOV.U32 R13, RZ, RZ, RZ ;  /* 0x000000ffff0d1224 */ /* 0x000fca00078e00ff */
[----:B------:R-:W2:Y:S01]  /*0880*/  @!P1 LDC R11, c[0x0][0xc] ;  /* 0x00000300ff0b9b82 */ /* 0x000ea20000000800 */
[----:B-1----:R-:W-:-:S04]  /*0890*/  @P1 IMAD.WIDE.U32 R16, R17, UR8, R4 ;  /* 0x0000000811101c25 */ /* 0x002fc8000f8e0004 */
[----:B------:R-:W-:Y:S02]  /*08a0*/  @P1 IMAD.IADD R17, R17, 0x1, R13 ;  /* 0x0000000111111824 */ /* 0x000fe400078e020d */
[----:B--2---:R-:W-:-:S04]  /*08b0*/  @!P1 IMAD.WIDE.U32 R8, R4, R11, R8 ;  /* 0x0000000b04089225 */ /* 0x004fc800078e0008 */
[----:B------:R-:W-:Y:S02]  /*08c0*/  @!P1 IMAD.MOV.U32 R16, RZ, RZ, R8 ;  /* 0x000000ffff109224 */ /* 0x000fe400078e0008 */
[----:B------:R-:W-:Y:S01]  /*08d0*/  @!P1 IMAD.MOV.U32 R17, RZ, RZ, R9 ;  /* 0x000000ffff119224 */ /* 0x000fe200078e0009 */
[----:B------:R-:W-:Y:S06]  /*08e0*/  @!P2 BRA `(.L_x_5) ;  /* 0x00000000000ca947 */ /* 0x000fec0003800000 */
[----:B------:R-:W-:Y:S01]  /*08f0*/  UCGABAR_WAIT ;  /* 0x0000000000007dc7 */ /* 0x000fe20008000000 */
[----:B------:R-:W-:Y:S01]  /*0900*/  CCTL.IVALL ;  /* 0x00000000ff00798f */ /* 0x000fe20002000000 */
[----:B------:R-:W-:Y:S05]  /*0910*/  BRA `(.L_x_6) ;  /* 0x0000000000047947 */ /* 0x000fea0003800000 */
.L_x_5:
[----:B------:R-:W-:Y:S06]  /*0920*/  BAR.SYNC.DEFER_BLOCKING 0x0 ;  /* 0x0000000000007b1d */ /* 0x000fec0000010000 */
.L_x_6:
[----:B------:R-:W-:Y:S05]  /*0930*/  @!P3 BRA `(.L_x_7) ;  /* 0x000000b000f4b947 */ /* 0x000fea0003800000 */
[----:B------:R-:W-:-:S13]  /*0940*/  ISETP.GT.U32.AND P0, PT, R6, 0x1, PT ;  /* 0x000000010600780c */ /* 0x000fda0003f04070 */
[----:B0-----:R-:W-:Y:S05]  /*0950*/  @P0 EXIT ;  /* 0x000000000000094d */ /* 0x001fea0003800000 */
[----:B------:R-:W-:Y:S01]  /*0960*/  ULDC.64 UR4, c[0x0][0x650] ;  /* 0x0001940000047ab9 */ /* 0x000fe20000000a00 */
[----:B------:R-:W-:Y:S01]  /*0970*/  PRMT R0, RZ, 0x7610, R0 ;  /* 0x00007610ff007816 */ /* 0x000fe20000000000 */
[----:B------:R-:W-:Y:S01]  /*0980*/  IMAD.MOV.U32 R153, RZ, RZ, -0x1 ;  /* 0xffffffffff997424 */ /* 0x000fe200078e00ff */
[----:B------:R-:W-:Y:S01]  /*0990*/  ISETP.GE.U32.AND P0, PT, R16, UR4, PT ;  /* 0x0000000410007c0c */ /* 0x000fe2000bf06070 */
[----:B------:R-:W-:Y:S02]  /*09a0*/  IMAD.MOV.U32 R154, RZ, RZ, -0x1 ;  /* 0xffffffffff9a7424 */ /* 0x000fe400078e00ff */
[----:B------:R-:W-:Y:S01]  /*09b0*/  IMAD.MOV.U32 R23, RZ, RZ, -0x1 ;  /* 0xffffffffff177424 */ /* 0x000fe200078e00ff */
[----:B------:R-:W-:-:S13]  /*09c0*/  ISETP.GE.U32.AND.EX P0, PT, R17, UR5, PT, P0 ;  /* 0x0000000511007c0c */ /* 0x000fda000bf06100 */
[----:B------:R-:W-:Y:S05]  /*09d0*/  @P0 BRA `(.L_x_8) ;  /* 0x00000004002c0947 */ /* 0x000fea0003800000 */
[----:B------:R-:W0:Y:S01]  /*09e0*/  LDC.64 R20, c[0x0][0x628] ;  /* 0x00018a00ff147b82 */ /* 0x000e220000000a00 */
[----:B------:R-:W-:Y:S02]  /*09f0*/  IMAD.MOV.U32 R8, RZ, RZ, R16 ;  /* 0x000000ffff087224 */ /* 0x000fe400078e0010 */
[----:B------:R-:W-:-:S05]  /*0a00*/  IMAD.MOV.U32 R9, RZ, RZ, R17 ;  /* 0x000000ffff097224 */ /* 0x000fca00078e0011 */
[----:B------:R-:W1:Y:S08]  /*0a10*/  LDC R0, c[0x0][0x630] ;  /* 0x00018c00ff007b82 */ /* 0x000e700000000800 */
[----:B------:R-:W2:Y:S01]  /*0a20*/  LDC.64 R26, c[0x0][0x620] ;  /* 0x00018800ff1a7b82 */ /* 0x000ea20000000a00 */
[----:B0-----:R-:W-:-:S04]  /*0a30*/  ISETP.NE.U32.AND P0, PT, R20, RZ, PT ;  /* 0x000000ff1400720c */ /* 0x001fc80003f05070 */
[----:B------:R-:W-:-:S13]  /*0a40*/  ISETP.NE.AND.EX P0, PT, R21, RZ, PT, P0 ;  /* 0x000000ff1500720c */ /* 0x000fda0003f05300 */
[----:B-12---:R-:W-:Y:S05]  /*0a50*/  @!P0 BRA `(.L_x_9) ;  /* 0x0000000000288947 */ /* 0x006fea0003800000 */
[----:B------:R-:W0:Y:S02]  /*0a60*/  LDC R13, c[0x0][0x634] ;  /* 0x00018d00ff0d7b82 */ /* 0x000e240000000800 */
[----:B0-----:R-:W-:-:S05]  /*0a70*/  IADD3 R13, P0, R16, R13, RZ ;  /* 0x0000000d100d7210 */ /* 0x001fca0007f1e0ff */
[----:B------:R-:W-:-:S04]  /*0a80*/  IMAD.X R15, RZ, RZ, R17, P0 ;  /* 0x000000ffff0f7224 */ /* 0x000fc800000e0611 */
[----:B------:R-:W-:-:S04]  /*0a90*/  IMAD.WIDE.U32 R8, R15, R20, RZ ;  /* 0x000000140f087225 */ /* 0x000fc800078e00ff */
[----:B------:R-:W-:-:S04]  /*0aa0*/  IMAD.WIDE.U32 R10, P0, R13, R21, R8 ;  /* 0x000000150d0a7225 */ /* 0x000fc80007800008 */
[----:B------:R-:W-:-:S04]  /*0ab0*/  IMAD.WIDE.U32 R8, R13, R20, RZ ;  /* 0x000000140d087225 */ /* 0x000fc800078e00ff */
[----:B------:R-:W-:Y:S01]  /*0ac0*/  IMAD.X R13, RZ, RZ, RZ, P0 ;  /* 0x000000ffff0d7224 */ /* 0x000fe200000e06ff */
[----:B------:R-:W-:Y:S01]  /*0ad0*/  IADD3 RZ, P0, R9, R10, RZ ;  /* 0x0000000a09ff7210 */ /* 0x000fe20007f1e0ff */
[----:B------:R-:W-:-:S04]  /*0ae0*/  IMAD.MOV.U32 R12, RZ, RZ, R11 ;  /* 0x000000ffff0c7224 */ /* 0x000fc800078e000b */
[----:B------:R-:W-:-:S08]  /*0af0*/  IMAD.WIDE.U32.X R8, R15, R21, R12, P0 ;  /* 0x000000150f087225 */ /* 0x000fd000000e040c */
.L_x_9:
[----:B------:R-:W0:Y:S01]  /*0b00*/  LDC.64 R20, c[0x0][0x640] ;  /* 0x00019000ff147b82 */ /* 0x000e220000000a00 */
[--C-:B------:R-:W-:Y:S01]  /*0b10*/  SHF.R.U64 R28, R8, R0, R9.reuse ;  /* 0x00000000081c7219 */ /* 0x100fe20000001209 */
[----:B------:R-:W-:Y:S01]  /*0b20*/  IMAD R30, R7, R24, R4 ;  /* 0x00000018071e7224 */ /* 0x000fe200078e0204 */
[----:B------:R-:W-:Y:S01]  /*0b30*/  SHF.R.U32.HI R0, RZ, R0, R9 ;  /* 0x00000000ff007219 */ /* 0x000fe20000011609 */
[----:B------:R-:W-:Y:S01]  /*0b40*/  IMAD.MOV.U32 R23, RZ, RZ, 0x1 ;  /* 0x00000001ff177424 */ /* 0x000fe200078e00ff */
[----:B------:R-:W-:-:S03]  /*0b50*/  IADD3 R5, P0, RZ, -R28, RZ ;  /* 0x8000001cff057210 */ /* 0x000fc60007f1e0ff */
[----:B------:R-:W1:Y:S02]  /*0b60*/  LDC R6, c[0x0][0x618] ;  /* 0x00018600ff067b82 */ /* 0x000e640000000800 */
[----:B------:R-:W-:-:S04]  /*0b70*/  IMAD.X R9, RZ, RZ, ~R0, P0 ;  /* 0x000000ffff097224 */ /* 0x000fc800000e0e00 */
[-C--:B------:R-:W-:Y:S02]  /*0b80*/  IMAD R0, R9, R26.reuse, RZ ;  /* 0x0000001a09007224 */ /* 0x080fe400078e02ff */
[----:B------:R-:W2:Y:S01]  /*0b90*/  LDC R11, c[0x0][0x608] ;  /* 0x00018200ff0b7b82 */ /* 0x000ea20000000800 */
[----:B------:R-:W-:-:S04]  /*0ba0*/  IMAD.WIDE.U32 R8, R5, R26, R16 ;  /* 0x0000001a05087225 */ /* 0x000fc800078e0010 */
[----:B------:R-:W-:-:S03]  /*0bb0*/  IMAD R5, R5, R27, R0 ;  /* 0x0000001b05057224 */ /* 0x000fc600078e0200 */
[----:B------:R-:W3:Y:S01]  /*0bc0*/  LDC R12, c[0x0][0x658] ;  /* 0x00019600ff0c7b82 */ /* 0x000ee20000000800 */
[----:B0-----:R-:W-:Y:S01]  /*0bd0*/  ISETP.NE.U32.AND P0, PT, R20, RZ, PT ;  /* 0x000000ff1400720c */ /* 0x001fe20003f05070 */
[----:B------:R-:W-:Y:S02]  /*0be0*/  IMAD.IADD R5, R9, 0x1, R5 ;  /* 0x0000000109057824 */ /* 0x000fe400078e0205 */
[----:B------:R-:W-:Y:S01]  /*0bf0*/  IMAD.MOV.U32 R9, RZ, RZ, -0x1 ;  /* 0xffffffffff097424 */ /* 0x000fe200078e00ff */
[----:B------:R-:W-:-:S03]  /*0c00*/  ISETP.NE.AND.EX P0, PT, R21, RZ, PT, P0 ;  /* 0x000000ff1500720c */ /* 0x000fc60003f05300 */
[----:B------:R-:W0:Y:S01]  /*0c10*/  LDC R15, c[0x0][0x600] ;  /* 0x00018000ff0f7b82 */ /* 0x000e220000000800 */
[-CC-:B-1----:R-:W-:Y:S02]  /*0c20*/  SHF.R.U64 R13, R8, R6.reuse, R5.reuse ;  /* 0x00000006080d7219 */ /* 0x182fe40000001205 */
[----:B------:R-:W-:-:S05]  /*0c30*/  SHF.R.U32.HI R0, RZ, R6, R5 ;  /* 0x00000006ff007219 */ /* 0x000fca0000011605 */
[----:B------:R-:W1:Y:S01]  /*0c40*/  LDC R14, c[0x0][0x648] ;  /* 0x00019200ff0e7b82 */ /* 0x000e620000000800 */
[-CC-:B--2---:R-:W-:Y:S02]  /*0c50*/  SHF.R.U64 R27, R13, R11.reuse, R0.reuse ;  /* 0x0000000b0d1b7219 */ /* 0x184fe40000001200 */
[----:B------:R-:W-:-:S05]  /*0c60*/  SHF.R.U32.HI R5, RZ, R11, R0 ;  /* 0x0000000bff057219 */ /* 0x000fca0000011600 */
[----:B------:R-:W2:Y:S01]  /*0c70*/  LDC R26, c[0x0][0x638] ;  /* 0x00018e00ff1a7b82 */ /* 0x000ea20000000800 */
[-CC-:B---3--:R-:W-:Y:S02]  /*0c80*/  SHF.R.U64 R24, R27, R12.reuse, R5.reuse ;  /* 0x0000000c1b187219 */ /* 0x188fe40000001205 */
[-C--:B------:R-:W-:Y:S02]  /*0c90*/  SHF.L.U32 R0, R9, R12.reuse, RZ ;  /* 0x0000000c09007219 */ /* 0x080fe400000006ff */
[----:B------:R-:W-:Y:S01]  /*0ca0*/  SHF.R.U32.HI R5, RZ, R12, R5 ;  /* 0x0000000cff057219 */ /* 0x000fe20000011605 */
[----:B------:R-:W-:Y:S01]  /*0cb0*/  IMAD.MOV.U32 R4, RZ, RZ, R24 ;  /* 0x000000ffff047224 */ /* 0x000fe200078e0018 */
[----:B------:R-:W-:Y:S01]  /*0cc0*/  LOP3.LUT R10, RZ, R0, RZ, 0x33, !PT ;  /* 0x00000000ff0a7212 */ /* 0x000fe200078e33ff */
[----:B------:R-:W3:Y:S01]  /*0cd0*/  LDC R25, c[0x0][0x610] ;  /* 0x00018400ff197b82 */ /* 0x000ee20000000800 */
[----:B------:R-:W-:Y:S05]  /*0ce0*/  @!P0 BRA `(.L_x_10) ;  /* 0x0000000000288947 */ /* 0x000fea0003800000 */
[----:B------:R-:W4:Y:S02]  /*0cf0*/  LDC R9, c[0x0][0x64c] ;  /* 0x00019300ff097b82 */ /* 0x000f240000000800 */
[----:B----4-:R-:W-:-:S05]  /*0d00*/  IADD3 R9, P0, R24, R9, RZ ;  /* 0x0000000918097210 */ /* 0x010fca0007f1e0ff */
        /* <DEDUP_REMOVED lines=8> */
.L_x_10:
[----:B-1----:R-:W-:Y:S01]  /*0d90*/  SHF.R.U64 R4, R4, R14, R5 ;  /* 0x0000000e04047219 */ /* 0x002fe20000001205 */
[----:B0-----:R-:W-:Y:S01]  /*0da0*/  VIADD R6, R15, 0xffffffff ;  /* 0xffffffff0f067836 */ /* 0x001fe20000000000 */
[----:B------:R-:W-:Y:S01]  /*0db0*/  SHF.L.U32 R0, R23, R12, RZ ;  /* 0x0000000c17007219 */ /* 0x000fe200000006ff */
[----:B------:R-:W-:Y:S01]  /*0dc0*/  IMAD.MOV.U32 R23, RZ, RZ, R28 ;  /* 0x000000ffff177224 */ /* 0x000fe200078e001c */
[----:B------:R-:W-:Y:S01]  /*0dd0*/  LOP3.LUT R5, R27, R10, RZ, 0xc0, !PT ;  /* 0x0000000a1b057212 */ /* 0x000fe200078ec0ff */
[----:B------:R-:W-:Y:S01]  /*0de0*/  IMAD.MOV R7, RZ, RZ, -R4 ;  /* 0x000000ffff077224 */ /* 0x000fe200078e0a04 */
[----:B------:R-:W-:Y:S02]  /*0df0*/  SEL R3, R3, R30, !P1 ;  /* 0x0000001e03037207 */ /* 0x000fe40004800000 */
[----:B------:R-:W-:Y:S01]  /*0e00*/  LOP3.LUT R6, R13, R6, RZ, 0xc0, !PT ;  /* 0x000000060d067212 */ /* 0x000fe200078ec0ff */
[----:B------:R-:W-:Y:S02]  /*0e10*/  IMAD R4, R0, R4, R5 ;  /* 0x0000000400047224 */ /* 0x000fe400078e0205 */
[----:B--2---:R-:W-:-:S02]  /*0e20*/  IMAD R0, R7, R26, R24 ;  /* 0x0000001a07007224 */ /* 0x004fc400078e0218 */
[----:B---3--:R-:W-:Y:S02]  /*0e30*/  IMAD R3, R4, R25, R3 ;  /* 0x0000001904037224 */ /* 0x008fe400078e0203 */
[----:B------:R-:W-:Y:S02]  /*0e40*/  IMAD.MOV.U32 R5, RZ, RZ, 0x1 ;  /* 0x00000001ff057424 */ /* 0x000fe400078e00ff */
[----:B------:R-:W-:-:S03]  /*0e50*/  IMAD R4, R0, R15, R6 ;  /* 0x0000000f00047224 */ /* 0x000fc600078e0206 */
[----:B------:R-:W-:Y:S02]  /*0e60*/  PRMT R0, R5, 0x7610, R0 ;  /* 0x0000761005007816 */ /* 0x000fe40000000000 */
[----:B------:R-:W-:Y:S02]  /*0e70*/  SEL R154, R4, R3, !P1 ;  /* 0x00000003049a7207 */ /* 0x000fe40004800000 */
[----:B------:R-:W-:-:S07]  /*0e80*/  SEL R153, R3, R4, !P1 ;  /* 0x0000000403997207 */ /* 0x000fce0004800000 */
.L_x_8:
[----:B------:R-:W-:-:S08]  /*0e90*/  NOP ;  /* 0x0000000000007918 */ /* 0x000fd00000000000 */
[----:B------:R-:W0:Y:S02]  /*0ea0*/  USETMAXREG.TRY_ALLOC.CTAPOOL UP0, 0xe8 ;  /* 0x000000e8000079c8 */ /* 0x000e240008000600 */
[----:B0-----:R-:W-:-:S13]  /*0eb0*/  PLOP3.LUT P0, PT, PT, PT, UP0, 0x80, 0x0 ;  /* 0x000000000000781c */ /* 0x001fda0003f0f008 */
[----:B------:R-:W-:Y:S05]  /*0ec0*/  @!P0 BRA `(.L_x_8) ;  /* 0xfffffffc00f08947 */ /* 0x000fea000383ffff */
[----:B------:R-:W-:Y:S01]  /*0ed0*/  ULDC.64 UR4, c[0x0][0x598] ;  /* 0x0001660000047ab9 */ /* 0x000fe20000000a00 */
[----:B------:R-:W-:Y:S01]  /*0ee0*/  ULDC.64 UR36, c[0x0][0x208] ;  /* 0x0000820000247ab9 */ /* 0x000fe20000000a00 */
[----:B------:R-:W-:-:S04]  /*0ef0*/  ISETP.NE.U32.AND P0, PT, RZ, UR4, PT ;  /* 0x00000004ff007c0c */ /* 0x000fc8000bf05070 */
[----:B------:R-:W-:-:S13]  /*0f00*/  ISETP.NE.AND.EX P0, PT, RZ, UR5, PT, P0 ;  /* 0x00000005ff007c0c */ /* 0x000fda000bf05300 */
[----:B------:R-:W-:Y:S05]  /*0f10*/  @!P0 BRA `(.L_x_11) ;  /* 0x00000000001c8947 */ /* 0x000fea0003800000 */
[----:B------:R-:W0:Y:S02]  /*0f20*/  LDC.64 R4, c[0x0][0x598] ;  /* 0x00016600ff047b82 */ /* 0x000e240000000a00 */
[----:B0-----:R-:W2:Y:S02]  /*0f30*/  LDG.E.64 R4, desc[UR36][R4.64] ;  /* 0x0000002404047981 */ /* 0x001ea4000c1e1b00 */
[----:B--2---:R-:W-:-:S04]  /*0f40*/  ISETP.NE.U32.AND P0, PT, R4, RZ, PT ;  /* 0x000000ff0400720c */ /* 0x004fc80003f05070 */
[----:B------:R-:W-:-:S13]  /*0f50*/  ISETP.NE.AND.EX P0, PT, R5, RZ, PT, P0 ;  /* 0x000000ff0500720c */ /* 0x000fda0003f05300 */
[----:B------:R-:W-:Y:S05]  /*0f60*/  @!P0 BRA `(.L_x_11) ;  /* 0x0000000000088947 */ /* 0x000fea0003800000 */
[----:B------:R0:W5:Y:S01]  /*0f70*/  LD.E R155, desc[UR36][R4.64] ;  /* 0x00000024049b7980 */ /* 0x000162000c101900 */
[----:B------:R-:W-:Y:S05]  /*0f80*/  BRA `(.L_x_12) ;  /* 0x0000000000247947 */ /* 0x000fea0003800000 */
.L_x_11:
[----:B------:R-:W-:Y:S02]  /*0f90*/  ULDC.64 UR4, c[0x0][0x588] ;  /* 0x0001620000047ab9 */ /* 0x000fe40000000a00 */
[----:B------:R-:W-:-:S04]  /*0fa0*/  ISETP.NE.U32.AND P0, PT, RZ, UR4, PT ;  /* 0x00000004ff007c0c */ /* 0x000fc8000bf05070 */
[----:B------:R-:W-:-:S13]  /*0fb0*/  ISETP.NE.AND.EX P0, PT, RZ, UR5, PT, P0 ;  /* 0x00000005ff007c0c */ /* 0x000fda000bf05300 */
[----:B------:R-:W-:Y:S05]  /*0fc0*/  @!P0 BRA `(.L_x_13) ;  /* 0x00000000000c8947 */ /* 0x000fea0003800000 */
[----:B------:R-:W0:Y:S02]  /*0fd0*/  LDC.64 R4, c[0x0][0x588] ;  /* 0x00016200ff047b82 */ /* 0x000e240000000a00 */
[----:B0-----:R1:W5:Y:S01]  /*0fe0*/  LDG.E R155, desc[UR36][R4.64] ;  /* 0x00000024049b7981 */ /* 0x001362000c1e1900 */
[----:B------:R-:W-:Y:S05]  /*0ff0*/  BRA `(.L_x_12) ;  /* 0x0000000000087947 */ /* 0x000fea0003800000 */
.L_x_13:
[----:B------:R-:W-:Y:S02]  /*1000*/  ULDC UR4, c[0x0][0x580] ;  /* 0x0001600000047ab9 */ /* 0x000fe40000000800 */
[----:B------:R-:W-:-:S07]  /*1010*/  IMAD.U32 R155, RZ, RZ, UR4 ;  /* 0x00000004ff9b7e24 */ /* 0x000fce000f8e00ff */
.L_x_12:
[----:B------:R-:W-:Y:S02]  /*1020*/  ULDC.64 UR4, c[0x0][0x5a0] ;  /* 0x0001680000047ab9 */ /* 0x000fe40000000a00 */
[----:B------:R-:W-:-:S04]  /*1030*/  ISETP.NE.U32.AND P0, PT, RZ, UR4, PT ;  /* 0x00000004ff007c0c */ /* 0x000fc8000bf05070 */
[----:B------:R-:W-:-:S13]  /*1040*/  ISETP.NE.AND.EX P0, PT, RZ, UR5, PT, P0 ;  /* 0x00000005ff007c0c */ /* 0x000fda000bf05300 */
[----:B------:R-:W-:Y:S05]  /*1050*/  @!P0 BRA `(.L_x_14) ;  /* 0x00000000001c8947 */ /* 0x000fea0003800000 */
[----:B01----:R-:W0:Y:S02]  /*1060*/  LDC.64 R4, c[0x0][0x5a0] ;  /* 0x00016800ff047b82 */ /* 0x003e240000000a00 */
[----:B0-----:R-:W2:Y:S02]  /*1070*/  LDG.E.64 R4, desc[UR36][R4.64] ;  /* 0x0000002404047981 */ /* 0x001ea4000c1e1b00 */
[----:B--2---:R-:W-:-:S04]  /*1080*/  ISETP.NE.U32.AND P0, PT, R4, RZ, PT ;  /* 0x000000ff0400720c */ /* 0x004fc80003f05070 */
[----:B------:R-:W-:-:S13]  /*1090*/  ISETP.NE.AND.EX P0, PT, R5, RZ, PT, P0 ;  /* 0x000000ff0500720c */ /* 0x000fda0003f05300 */
[----:B------:R-:W-:Y:S05]  /*10a0*/  @!P0 BRA `(.L_x_14) ;  /* 0x0000000000088947 */ /* 0x000fea0003800000 */
[----:B------:R0:W5:Y:S01]  /*10b0*/  LD.E R156, desc[UR36][R4.64] ;  /* 0x00000024049c7980 */ /* 0x000162000c101900 */
[----:B------:R-:W-:Y:S05]  /*10c0*/  BRA `(.L_x_15) ;  /* 0x0000000000247947 */ /* 0x000fea0003800000 */
.L_x_14:
[----:B------:R-:W-:Y:S02]  /*10d0*/  ULDC.64 UR4, c[0x0][0x590] ;  /* 0x0001640000047ab9 */ /* 0x000fe40000000a00 */
[----:B------:R-:W-:-:S04]  /*10e0*/  ISETP.NE.U32.AND P0, PT, RZ, UR4, PT ;  /* 0x00000004ff007c0c */ /* 0x000fc8000bf05070 */
[----:B------:R-:W-:-:S13]  /*10f0*/  ISETP.NE.AND.EX P0, PT, RZ, UR5, PT, P0 ;  /* 0x00000005ff007c0c */ /* 0x000fda000bf05300 */
[----:B------:R-:W-:Y:S05]  /*1100*/  @!P0 BRA `(.L_x_16) ;  /* 0x00000000000c8947 */ /* 0x000fea0003800000 */
[----:B------:R-:W2:Y:S02]  /*1110*/  LDC.64 R156, c[0x0][0x590] ;  /* 0x00016400ff9c7b82 */ /* 0x000ea40000000a00 */
[----:B--2---:R2:W5:Y:S01]  /*1120*/  LDG.E R156, desc[UR36][R156.64] ;  /* 0x000000249c9c7981 */ /* 0x004562000c1e1900 */
[----:B------:R-:W-:Y:S05]  /*1130*/  BRA `(.L_x_15) ;  /* 0x0000000000087947 */ /* 0x000fea0003800000 */
.L_x_16:
[----:B------:R-:W-:Y:S02]  /*1140*/  ULDC UR4, c[0x0][0x584] ;  /* 0x0001610000047ab9 */ /* 0x000fe40000000800 */
[----:B------:R-:W-:-:S07]  /*1150*/  IMAD.U32 R156, RZ, RZ, UR4 ;  /* 0x00000004ff9c7e24 */ /* 0x000fce000f8e00ff */
.L_x_15:
[----:B------:R-:W-:-:S13]  /*1160*/  LOP3.LUT P0, RZ, R0, 0xff, RZ, 0xc0, !PT ;  /* 0x000000ff00ff7812 */ /* 0x000fda000780c0ff */
[----:B------:R-:W-:Y:S05]  /*1170*/  @!P0 EXIT ;  /* 0x000000000000894d */ /* 0x000fea0003800000 */
[----:B------:R-:W-:Y:S01]  /*1180*/  ULDC UR4, c[0x0][0x28c] ;  /* 0x0000a30000047ab9 */ /* 0x000fe20000000800 */
[----:B------:R-:W-:Y:S01]  /*1190*/  LOP3.LUT R168, R19, 0x1, RZ, 0xfc, !PT ;  /* 0x0000000113a87812 */ /* 0x000fe200078efcff */
[----:B------:R-:W-:Y:S01]  /*11a0*/  UIADD3 UR4, UR4, 0x7f, URZ ;  /* 0x0000007f04047890 */ /* 0x000fe2000fffe03f */
[----:B------:R-:W-:Y:S01]  /*11b0*/  UMOV UR38, URZ ;  /* 0x0000003f00267c82 */ /* 0x000fe20008000000 */
[----:B------:R-:W-:Y:S02]  /*11c0*/  UMOV UR39, URZ ;  /* 0x0000003f00277c82 */ /* 0x000fe40008000000 */
[----:B------:R-:W-:-:S04]  /*11d0*/  USHF.R.S32.HI UR5, URZ, 0x1f, UR4 ;  /* 0x0000001f3f057899 */ /* 0x000fc80008011404 */
[----:B------:R-:W-:-:S04]  /*11e0*/  ULEA.HI UR5, UR5, UR4, URZ, 0x7 ;  /* 0x0000000405057291 */ /* 0x000fc8000f8f383f */
[----:B------:R-:W-:-:S12]  /*11f0*/  USHF.R.S32.HI UR40, URZ, 0x7, UR5 ;  /* 0x000000073f287899 */ /* 0x000fd80008011405 */
.L_x_288:
[----:B------:R-:W-:Y:S01]  /*1200*/  LOP3.LUT R0, R18, 0x80, RZ, 0xc0, !PT ;  /* 0x0000008012007812 */ /* 0x000fe200078ec0ff */
[----:B---3--:R-:W3:Y:S01]  /*1210*/  S2UR UR7, SR_CgaCtaId ;  /* 0x00000000000779c3 */ /* 0x008ee20000008800 */
[----:B------:R-:W-:Y:S02]  /*1220*/  UMOV UR6, 0x400 ;  /* 0x0000040000067882 */ /* 0x000fe40000000000 */
[----:B------:R-:W-:-:S06]  /*1230*/  SHF.R.U32.HI R0, RZ, 0x7, R0 ;  /* 0x00000007ff007819 */ /* 0x000fcc0000011600 */
[----:B----4-:R-:W4:Y:S01]  /*1240*/  SHFL.IDX PT, R0, R0, RZ, 0x1f ;  /* 0x00001fff00007589 */ /* 0x010f2200000e0000 */
[----:B---3--:R-:W-:Y:S01]  /*1250*/  ULEA UR6, UR7, UR6, 0x18 ;  /* 0x0000000607067291 */ /* 0x008fe2000f8ec03f */
[----:B----4-:R-:W-:-:S13]  /*1260*/  R2UR UR4, R0 ;  /* 0x00000000000472ca */ /* 0x010fda00000e0000 */
[----:B------:R-:W-:-:S04]  /*1270*/  ULEA.HI UR5, UR4, UR4, URZ, 0x1 ;  /* 0x0000000404057291 */ /* 0x000fc8000f8f083f */
[----:B------:R-:W-:-:S04]  /*1280*/  ULOP3.LUT UR5, UR5, 0x7fffe, URZ, 0xc0, !UPT ;  /* 0x0007fffe05057892 */ /* 0x000fc8000f8ec03f */
[----:B------:R-:W-:-:S03]  /*1290*/  UIADD3 UR5, UR4, -UR5, URZ ;  /* 0x8000000504057290 */ /* 0x000fc6000fffe03f */
[----:B------:R-:W-:Y:S01]  /*12a0*/  ULDC UR4, c[0x0][0x28c] ;  /* 0x0000a30000047ab9 */ /* 0x000fe20000000800 */
[----:B------:R-:W-:Y:S01]  /*12b0*/  ULEA UR5, UR5, UR6, 0xd ;  /* 0x0000000605057291 */ /* 0x000fe2000f8e683f */
[----:B------:R-:W-:-:S03]  /*12c0*/  ISETP.LT.AND P0, PT, RZ, UR4, PT ;  /* 0x00000004ff007c0c */ /* 0x000fc6000bf01270 */
[----:B------:R-:W-:-:S04]  /*12d0*/  UIADD3 UR5, UR5, 0x100, URZ ;  /* 0x0000010005057890 */ /* 0x000fc8000fffe03f */
[----:B------:R-:W-:-:S04]  /*12e0*/  USHF.R.U32.HI UR5, URZ, 0x4, UR5 ;  /* 0x000000043f057899 */ /* 0x000fc80008011605 */
[----:B------:R-:W-:Y:S02]  /*12f0*/  ULOP3.LUT UR41, UR5, 0x3fff, URZ, 0xc0, !UPT ;  /* 0x00003fff05297892 */ /* 0x000fe4000f8ec03f */
[----:B-12---:R-:W-:Y:S10]  /*1300*/  @P0 BRA `(.L_x_17) ;  /* 0x0000000000400947 */ /* 0x006ff40003800000 */
[----:B------:R-:W-:Y:S01]  /*1310*/  MOV R0, 0x0 ;  /* 0x0000000000007802 */ /* 0x000fe20000000f00 */
[----:B------:R-:W-:Y:S01]  /*1320*/  ULDC.64 UR4, c[0x4][0x68] ;  /* 0x01001a0000047ab9 */ /* 0x000fe20000000a00 */
[----:B------:R-:W-:Y:S01]  /*1330*/  ULDC.64 UR6, c[0x4][0x8] ;  /* 0x0100020000067ab9 */ /* 0x000fe20000000a00 */
[----:B01----:R-:W-:Y:S01]  /*1340*/  IMAD.U32 R4, RZ, RZ, UR4 ;  /* 0x00000004ff047e24 */ /* 0x003fe2000f8e00ff */
[----:B------:R0:W1:Y:S01]  /*1350*/  LDC.64 R14, c[0x4][R0] ;  /* 0x01000000000e7b82 */ /* 0x0000620000000a00 */
[----:B------:R-:W-:Y:S01]  /*1360*/  IMAD.U32 R5, RZ, RZ, UR5 ;  /* 0x00000005ff057e24 */ /* 0x000fe2000f8e00ff */
[----:B------:R-:W-:Y:S01]  /*1370*/  ULDC.64 UR4, c[0x4][0x70] ;  /* 0x01001c0000047ab9 */ /* 0x000fe20000000a00 */
[----:B------:R-:W-:Y:S02]  /*1380*/  IMAD.U32 R10, RZ, RZ, UR6 ;  /* 0x00000006ff0a7e24 */ /* 0x000fe4000f8e00ff */
[----:B------:R-:W-:Y:S02]  /*1390*/  IMAD.U32 R6, RZ, RZ, UR4 ;  /* 0x00000004ff067e24 */ /* 0x000fe4000f8e00ff */
[----:B------:R-:W-:-:S02]  /*13a0*/  IMAD.U32 R7, RZ, RZ, UR5 ;  /* 0x00000005ff077e24 */ /* 0x000fc4000f8e00ff */
[----:B------:R-:W-:Y:S02]  /*13b0*/  IMAD.U32 R11, RZ, RZ, UR7 ;  /* 0x00000007ff0b7e24 */ /* 0x000fe4000f8e00ff */
[----:B------:R-:W-:Y:S02]  /*13c0*/  IMAD.MOV.U32 R8, RZ, RZ, 0x1e1 ;  /* 0x000001e1ff087424 */ /* 0x000fe400078e00ff */
[----:B------:R-:W-:Y:S02]  /*13d0*/  IMAD.MOV.U32 R12, RZ, RZ, 0x1 ;  /* 0x00000001ff0c7424 */ /* 0x000fe400078e00ff */
[----:B0-----:R-:W-:-:S07]  /*13e0*/  IMAD.MOV.U32 R13, RZ, RZ, RZ ;  /* 0x000000ffff0d7224 */ /* 0x001fce00078e00ff */
[----:B------:R-:W-:-:S07]  /*13f0*/  LEPC R20, `(.L_x_17) ;  /* 0x000000001014794e */ /* 0x000fce0000000000 */
[----:B-12--5:R-:W-:Y:S05]  /*1400*/  CALL.ABS.NOINC R14 ;  /* 0x000000000e007343 */ /* 0x026fea0003c00000 */
.L_x_17:
[----:B------:R-:W-:-:S13]  /*1410*/  ISETP.NE.AND P0, PT, R168, 0x3, PT ;  /* 0x00000003a800780c */ /* 0x000fda0003f05270 */
[----:B------:R-:W-:Y:S05]  /*1420*/  @!P0 BRA `(.L_x_18) ;  /* 0x0000000000048947 */ /* 0x000fea0003800000 */
[----:B------:R-:W-:Y:S01]  /*1430*/  BPT.TRAP 0x1 ;  /* 0x000000040000795c */ /* 0x000fe20000300000 */
.L_x_18:
[----:B------:R-:W3:Y:S01]  /*1440*/  S2UR UR5, SR_CgaCtaId ;  /* 0x00000000000579c3 */ /* 0x000ee20000008800 */
[----:B------:R-:W-:Y:S01]  /*1450*/  UMOV UR4, 0x400 ;  /* 0x0000040000047882 */ /* 0x000fe20000000000 */
[----:B------:R-:W-:Y:S02]  /*1460*/  IMAD.U32 R0, RZ, RZ, UR38 ;  /* 0x00000026ff007e24 */ /* 0x000fe4000f8e00ff */
[----:B------:R-:W-:-:S03]  /*1470*/  IMAD.U32 R3, RZ, RZ, UR39 ;  /* 0x00000027ff037e24 */ /* 0x000fc6000f8e00ff */
[----:B------:R-:W-:Y:S01]  /*1480*/  SHF.L.U32 R0, R0, 0x1f, RZ ;  /* 0x0000001f00007819 */ /* 0x000fe200000006ff */
[----:B---3--:R-:W-:-:S06]  /*1490*/  ULEA UR4, UR5, UR4, 0x18 ;  /* 0x0000000405047291 */ /* 0x008fcc000f8ec03f */
[----:B------:R-:W-:-:S04]  /*14a0*/  IMAD.U32 R6, RZ, RZ, UR4 ;  /* 0x00000004ff067e24 */ /* 0x000fc8000f8e00ff */
[----:B------:R-:W-:-:S04]  /*14b0*/  IMAD R3, R3, 0x8, R6 ;  /* 0x0000000803037824 */ /* 0x000fc800078e0206 */
[----:B------:R3:W4:Y:S01]  /*14c0*/  SYNCS.PHASECHK.TRANS64.TRYWAIT P1, [R3+URZ], R0 ;  /* 0x00000000030075a7 */ /* 0x000722000802017f */
[----:B------:R-:W-:Y:S05]  /*14d0*/  @!P0 BRA `(.L_x_19) ;  /* 0x0000000000048947 */ /* 0x000fea0003800000 */
[----:B------:R-:W-:Y:S01]  /*14e0*/  BPT.TRAP 0x1 ;  /* 0x000000040000795c */ /* 0x000fe20000300000 */
.L_x_19:
[----:B----4-:R-:W-:Y:S05]  /*14f0*/  @P1 BRA `(.L_x_20) ;  /* 0x0000000000081947 */ /* 0x010fea0003800000 */
[----:B------:R-:W4:Y:S02]  /*1500*/  SYNCS.PHASECHK.TRANS64.TRYWAIT P1, [R3+URZ], R0 ;  /* 0x00000000030075a7 */ /* 0x000f24000802017f */
[----:B----4-:R-:W-:Y:S05]  /*1510*/  @!P1 BRA `(.L_x_21) ;  /* 0x000000bc00f49947 */ /* 0x010fea0003800000 */
.L_x_20:
[----:B------:R-:W-:-:S04]  /*1520*/  UISETP.LT.AND UP0, UPT, UR40, 0x1, UPT ;  /* 0x000000012800788c */ /* 0x000fc8000bf01270 */
[----:B------:R-:W-:-:S06]  /*1530*/  USEL UR4, UR40, 0x1, UP0 ;  /* 0x0000000128047887 */ /* 0x000fcc0008000000 */
[----:B---34-:R-:W-:Y:S01]  /*1540*/  IMAD.U32 R0, RZ, RZ, UR4 ;  /* 0x00000004ff007e24 */ /* 0x018fe2000f8e00ff */
[----:B------:R-:W-:Y:S05]  /*1550*/  WARPSYNC.ALL ;  /* 0x0000000000007948 */ /* 0x000fea0003800000 */
[----:B------:R-:W-:-:S04]  /*1560*/  IADD3 R0, -R0, UR40, RZ ;  /* 0x0000002800007c10 */ /* 0x000fc8000fffe1ff */
[----:B------:R-:W-:Y:S02]  /*1570*/  ISETP.GE.AND P1, PT, R0, 0x1, PT ;  /* 0x000000010000780c */ /* 0x000fe40003f26270 */
[----:B------:R-:W-:Y:S01]  /*1580*/  R2UR UR4, R6 ;  /* 0x00000000060472ca */ /* 0x000fe200000e0000 */
[----:B------:R-:W-:Y:S01]  /*1590*/  WARPGROUP.ARRIVE ;  /* 0x00000000000079c5 */ /* 0x000fe20000000000 */
[----:B------:R-:W-:Y:S01]  /*15a0*/  UMOV UR9, 0x40000040 ;  /* 0x4000004000097882 */ /* 0x000fe20000000000 */
[----:B------:R-:W-:Y:S01]  /*15b0*/  UMOV UR11, 0x40000040 ;  /* 0x40000040000b7882 */ /* 0x000fe20000000000 */
[----:B------:R-:W-:Y:S01]  /*15c0*/  UMOV UR13, 0x40000040 ;  /* 0x40000040000d7882 */ /* 0x000fe20000000000 */
[----:B------:R-:W-:-:S08]  /*15d0*/  UMOV UR15, UR11 ;  /* 0x0000000b000f7c82 */ /* 0x000fd00008000000 */
[----:B------:R-:W-:-:S04]  /*15e0*/  UIADD3 UR4, UR4, 0x80100, URZ ;  /* 0x0008010004047890 */ /* 0x000fc8000fffe03f */
[----:B------:R-:W-:-:S04]  /*15f0*/  USHF.R.U32.HI UR4, URZ, 0x4, UR4 ;  /* 0x000000043f047899 */ /* 0x000fc80008011604 */
[----:B------:R-:W-:Y:S02]  /*1600*/  ULOP3.LUT UR5, UR4, 0x3fff, URZ, 0xc0, !UPT ;  /* 0x00003fff04057892 */ /* 0x000fe4000f8ec03f */
[----:B------:R-:W-:Y:S02]  /*1610*/  ULOP3.LUT UR4, UR41, 0x10000, URZ, 0xfc, !UPT ;  /* 0x0001000029047892 */ /* 0x000fe4000f8efc3f */
[----:B------:R-:W-:Y:S02]  /*1620*/  ULOP3.LUT UR5, UR5, 0x10000, URZ, 0xfc, !UPT ;  /* 0x0001000005057892 */ /* 0x000fe4000f8efc3f */
[----:B------:R-:W-:Y:S02]  /*1630*/  ULEA UR8, UR39, UR4, 0xd ;  /* 0x0000000427087291 */ /* 0x000fe4000f8e683f */
[----:B------:R-:W-:Y:S02]  /*1640*/  ULEA UR6, UR39, UR5, 0xc ;  /* 0x0000000527067291 */ /* 0x000fe4000f8e603f */
[----:B------:R-:W-:-:S05]  /*1650*/  UIADD3 UR12, UR8, 0x400, URZ ;  /* 0x00000400080c7890 */ /* 0x000fca000fffe03f */
[----:B------:R-:W-:Y:S02]  /*1660*/  UMOV UR10, UR6 ;  /* 0x00000006000a7c82 */ /* 0x000fe40008000000 */
[----:B------:R-:W-:Y:S01]  /*1670*/  HGMMA.64x128x8.F32.TF32 R88, gdesc[UR8], RZ, !UPT, gsb0 ;  /* 0x05e00000085879f0 */ /* 0x000fe2000c0028ff */
[----:B------:R-:W-:Y:S02]  /*1680*/  UMOV UR14, UR10 ;  /* 0x0000000a000e7c82 */ /* 0x000fe40008000000 */
[----:B------:R-:W-:Y:S02]  /*1690*/  WARPGROUP.DEPBAR.LE gsb0, 0x0 ;  /* 0x00008000000079c5 */ /* 0x000fe40000010000 */
[----:B------:R-:W-:-:S07]  /*16a0*/  WARPGROUP.ARRIVE ;  /* 0x00000000000079c5 */ /* 0x000fce0000000000 */
[----:B------:R-:W-:Y:S01]  /*16b0*/  HGMMA.64x128x8.F32.TF32 R24, gdesc[UR12], RZ, !UPT, gsb0 ;  /* 0x05e000000c1879f0 */ /* 0x000fe2000c0028ff */
[----:B------:R-:W-:Y:S02]  /*16c0*/  UIADD3 UR12, UR8, 0x2, URZ ;  /* 0x00000002080c7890 */ /* 0x000fe4000fffe03f */
[----:B------:R-:W-:Y:S01]  /*16d0*/  UIADD3 UR14, UR6, 0x2, URZ ;  /* 0x00000002060e7890 */ /* 0x000fe2000fffe03f */
[----:B------:R-:W-:Y:S01]  /*16e0*/  UMOV UR13, 0x40000040 ;  /* 0x40000040000d7882 */ /* 0x000fe20000000000 */
[----:B------:R-:W-:Y:S01]  /*16f0*/  UMOV UR15, 0x40000040 ;  /* 0x40000040000f7882 */ /* 0x000fe20000000000 */
[----:B------:R-:W-:Y:S02]  /*1700*/  WARPGROUP.DEPBAR.LE gsb0, 0x0 ;  /* 0x00008000000079c5 */ /* 0x000fe40000010000 */
[----:B------:R-:W-:-:S06]  /*1710*/  WARPGROUP.ARRIVE ;  /* 0x00000000000079c5 */ /* 0x000fcc0000000000 */
[----:B------:R-:W-:Y:S01]  /*1720*/  HGMMA.64x128x8.F32.TF32 R88, gdesc[UR12], R88, gsb0 ;  /* 0x05e000000c5879f0 */ /* 0x000fe20008002858 */
[----:B------:R-:W-:Y:S01]  /*1730*/  UIADD3 UR12, UR8, 0x402, URZ ;  /* 0x00000402080c7890 */ /* 0x000fe2000fffe03f */
[----:B------:R-:W-:Y:S01]  /*1740*/  UMOV UR13, 0x40000040 ;  /* 0x40000040000d7882 */ /* 0x000fe20000000000 */
[----:B------:R-:W-:Y:S02]  /*1750*/  WARPGROUP.DEPBAR.LE gsb0, 0x0 ;  /* 0x00008000000079c5 */ /* 0x000fe40000010000 */
[----:B------:R-:W-:-:S07]  /*1760*/  WARPGROUP.ARRIVE ;  /* 0x00000000000079c5 */ /* 0x000fce0000000000 */
[----:B------:R-:W-:Y:S01]  /*1770*/  HGMMA.64x128x8.F32.TF32 R24, gdesc[UR12], R24, gsb0 ;  /* 0x05e000000c1879f0 */ /* 0x000fe20008002818 */
        /* <DEDUP_REMOVED lines=167> */
[----:B------:R-:W-:Y:S03]  /*21f0*/  HGMMA.64x128x8.F32.TF32 R24, gdesc[UR12], R24, gsb0 ;  /* 0x05e000000c1879f0 */ /* 0x000fe60008002818 */
[----:B------:R-:W-:Y:S02]  /*2200*/  WARPGROUP.DEPBAR.LE gsb0, 0x0 ;  /* 0x00008000000079c5 */ /* 0x000fe40000010000 */
[----:B------:R-:W-:Y:S05]  /*2210*/  @!P1 BRA `(.L_x_22) ;  /* 0x0000000c00b49947 */ /* 0x000fea0003800000 */
[----:B------:R-:W-:Y:S02]  /*2220*/  UIADD3 UR6, UR39, 0x1, URZ ;  /* 0x0000000127067890 */ /* 0x000fe4000fffe03f */
[----:B------:R-:W-:Y:S02]  /*2230*/  IMAD.U32 R3, RZ, RZ, UR39 ;  /* 0x00000027ff037e24 */ /* 0x000fe4000f8e00ff */
[----:B------:R-:W-:-:S04]  /*2240*/  UISETP.NE.AND UP0, UPT, UR6, 0x4, UPT ;  /* 0x000000040600788c */ /* 0x000fc8000bf05270 */
[----:B------:R-:W-:Y:S02]  /*2250*/  USEL UR7, URZ, 0x1, UP0 ;  /* 0x000000013f077887 */ /* 0x000fe40008000000 */
[----:B------:R-:W-:Y:S02]  /*2260*/  USEL UR6, UR6, URZ, UP0 ;  /* 0x0000003f06067287 */ /* 0x000fe40008000000 */
[----:B------:R-:W-:-:S06]  /*2270*/  ULOP3.LUT UR7, UR38, UR7, URZ, 0x3c, !UPT ;  /* 0x0000000726077292 */ /* 0x000fcc000f8e3c3f */
[----:B------:R-:W-:-:S07]  /*2280*/  IMAD.U32 R7, RZ, RZ, UR7 ;  /* 0x00000007ff077e24 */ /* 0x000fce000f8e00ff */
.L_x_29:
[----:B------:R-:W-:Y:S05]  /*2290*/  @!P0 BRA `(.L_x_23) ;  /* 0x0000000000048947 */ /* 0x000fea0003800000 */
[----:B------:R-:W-:Y:S01]  /*22a0*/  BPT.TRAP 0x1 ;  /* 0x000000040000795c */ /* 0x000fe20000300000 */
.L_x_23:
[----:B------:R-:W3:Y:S01]  /*22b0*/  S2UR UR8, SR_CgaCtaId ;  /* 0x00000000000879c3 */ /* 0x000ee20000008800 */
[----:B------:R-:W-:Y:S01]  /*22c0*/  UMOV UR7, 0x400 ;  /* 0x0000040000077882 */ /* 0x000fe20000000000 */
[----:B01----:R-:W-:Y:S01]  /*22d0*/  IMAD.U32 R5, RZ, RZ, UR6 ;  /* 0x00000006ff057e24 */ /* 0x003fe2000f8e00ff */
[----:B------:R-:W-:Y:S01]  /*22e0*/  SHF.L.U32 R4, R7, 0x1f, RZ ;  /* 0x0000001f07047819 */ /* 0x000fe200000006ff */
[----:B---3--:R-:W-:-:S06]  /*22f0*/  ULEA UR7, UR8, UR7, 0x18 ;  /* 0x0000000708077291 */ /* 0x008fcc000f8ec03f */
[----:B------:R-:W-:-:S04]  /*2300*/  IMAD.U32 R6, RZ, RZ, UR7 ;  /* 0x00000007ff067e24 */ /* 0x000fc8000f8e00ff */
[----:B------:R-:W-:-:S04]  /*2310*/  IMAD R5, R5, 0x8, R6 ;  /* 0x0000000805057824 */ /* 0x000fc800078e0206 */
[----:B------:R0:W1:Y:S01]  /*2320*/  SYNCS.PHASECHK.TRANS64.TRYWAIT P1, [R5+URZ], R4 ;  /* 0x00000004050075a7 */ /* 0x000062000802017f */
[----:B------:R-:W-:Y:S05]  /*2330*/  @!P0 BRA `(.L_x_24) ;  /* 0x0000000000048947 */ /* 0x000fea0003800000 */
[----:B------:R-:W-:Y:S01]  /*2340*/  BPT.TRAP 0x1 ;  /* 0x000000040000795c */ /* 0x000fe20000300000 */
.L_x_24:
[----:B-1----:R-:W-:Y:S05]  /*2350*/  @P1 BRA `(.L_x_25) ;  /* 0x0000000000081947 */ /* 0x002fea0003800000 */
[----:B------:R-:W1:Y:S02]  /*2360*/  SYNCS.PHASECHK.TRANS64.TRYWAIT P1, [R5+URZ], R4 ;  /* 0x00000004050075a7 */ /* 0x000e64000802017f */
[----:B-1----:R-:W-:Y:S05]  /*2370*/  @!P1 BRA `(.L_x_26) ;  /* 0x000000b000709947 */ /* 0x002fea0003800000 */
.L_x_25:
[----:B------:R-:W-:Y:S01]  /*2380*/  ULEA UR10, UR6, UR5, 0xc ;  /* 0x00000005060a7291 */ /* 0x000fe2000f8e603f */
[----:B------:R-:W-:Y:S01]  /*2390*/  WARPGROUP.ARRIVE ;  /* 0x00000000000079c5 */ /* 0x000fe20000000000 */
[----:B------:R-:W-:Y:S01]  /*23a0*/  ULEA UR8, UR6, UR4, 0xd ;  /* 0x0000000406087291 */ /* 0x000fe2000f8e683f */
[----:B------:R-:W-:Y:S01]  /*23b0*/  UMOV UR11, 0x40000040 ;  /* 0x40000040000b7882 */ /* 0x000fe20000000000 */
[----:B------:R-:W-:Y:S02]  /*23c0*/  UMOV UR9, 0x40000040 ;  /* 0x4000004000097882 */ /* 0x000fe40000000000 */
[----:B------:R-:W-:Y:S01]  /*23d0*/  UIADD3 UR12, UR8, 0x400, URZ ;  /* 0x00000400080c7890 */ /* 0x000fe2000fffe03f */
[----:B------:R-:W-:Y:S01]  /*23e0*/  UMOV UR14, UR10 ;  /* 0x0000000a000e7c82 */ /* 0x000fe20008000000 */
[----:B------:R-:W-:Y:S01]  /*23f0*/  UMOV UR15, UR11 ;  /* 0x0000000b000f7c82 */ /* 0x000fe20008000000 */
[----:B------:R-:W-:Y:S02]  /*2400*/  UMOV UR13, 0x40000040 ;  /* 0x40000040000d7882 */ /* 0x000fe40000000000 */
[----:B------:R-:W-:Y:S03]  /*2410*/  HGMMA.64x128x8.F32.TF32 R88, gdesc[UR8], R88, gsb0 ;  /* 0x05e00000085879f0 */ /* 0x000fe60008002858 */
[----:B------:R-:W-:-:S02]  /*2420*/  WARPGROUP.DEPBAR.LE gsb0, 0x0 ;  /* 0x00008000000079c5 */ /* 0x000fc40000010000 */
        /* <DEDUP_REMOVED lines=184> */
[----:B------:R-:W-:Y:S01]  /*2fb0*/  BPT.TRAP 0x1 ;  /* 0x000000040000795c */ /* 0x000fe20000300000 */
.L_x_27:
[----:B------:R-:W-:-:S13]  /*2fc0*/  ISETP.NE.AND P1, PT, R22, RZ, PT ;  /* 0x000000ff1600720c */ /* 0x000fda0003f25270 */
[----:B01----:R-:W-:-:S04]  /*2fd0*/  @P1 IMAD R4, R3, 0x8, R6 ;  /* 0x0000000803041824 */ /* 0x003fc800078e0206 */
[----:B------:R-:W-:-:S05]  /*2fe0*/  @P1 VIADD R5, R4, 0x20 ;  /* 0x0000002004051836 */ /* 0x000fca0000000000 */
[----:B------:R-:W-:-:S04]  /*2ff0*/  @P1 PRMT R5, R152, 0x654, R5 ;  /* 0x0000065498051816 */ /* 0x000fc80000000005 */
[----:B------:R0:W-:Y:S01]  /*3000*/  @P1 SYNCS.ARRIVE.TRANS64.RED.A1T0 RZ, [R5+URZ], RZ ;  /* 0x000000ff05ff19a7 */ /* 0x0001e2000810043f */
[----:B------:R-:W-:-:S13]  /*3010*/  ISETP.GT.U32.AND P1, PT, R19, 0x1, PT ;  /* 0x000000011300780c */ /* 0x000fda0003f24070 */
[----:B0-----:R-:W-:Y:S05]  /*3020*/  @P1 BRA `(.L_x_28) ;  /* 0x0000000000041947 */ /* 0x001fea0003800000 */
[----:B------:R-:W-:Y:S01]  /*3030*/  BPT.TRAP 0x1 ;  /* 0x000000040000795c */ /* 0x000fe20000300000 */
.L_x_28:
[----:B------:R-:W-:Y:S01]  /*3040*/  UIADD3 UR6, UR6, 0x1, URZ ;  /* 0x0000000106067890 */ /* 0x000fe2000fffe03f */
[C---:B------:R-:W-:Y:S01]  /*3050*/  ISETP.GT.AND P2, PT, R0.reuse, 0x1, PT ;  /* 0x000000010000780c */ /* 0x040fe20003f44270 */
[----:B------:R-:W-:Y:S02]  /*3060*/  VIADD R3, R3, 0x1 ;  /* 0x0000000103037836 */ /* 0x000fe40000000000 */
[----:B------:R-:W-:Y:S01]  /*3070*/  UISETP.NE.AND UP0, UPT, UR6, 0x4, UPT ;  /* 0x000000040600788c */ /* 0x000fe2000bf05270 */
[----:B------:R-:W-:Y:S02]  /*3080*/  VIADD R0, R0, 0xffffffff ;  /* 0xffffffff00007836 */ /* 0x000fe40000000000 */
[C---:B------:R-:W-:Y:S01]  /*3090*/  ISETP.NE.AND P1, PT, R3.reuse, 0x4, PT ;  /* 0x000000040300780c */ /* 0x040fe20003f25270 */
[----:B------:R-:W-:Y:S02]  /*30a0*/  USEL UR7, URZ, 0x1, UP0 ;  /* 0x000000013f077887 */ /* 0x000fe40008000000 */
[----:B------:R-:W-:Y:S01]  /*30b0*/  USEL UR6, UR6, URZ, UP0 ;  /* 0x0000003f06067287 */ /* 0x000fe20008000000 */
[----:B------:R-:W-:-:S03]  /*30c0*/  SEL R3, R3, RZ, P1 ;  /* 0x000000ff03037207 */ /* 0x000fc60000800000 */
[----:B------:R-:W-:Y:S01]  /*30d0*/  LOP3.LUT R7, R7, UR7, RZ, 0x3c, !PT ;  /* 0x0000000707077c12 */ /* 0x000fe2000f8e3cff */
[----:B------:R-:W-:Y:S07]  /*30e0*/  @P2 BRA `(.L_x_29) ;  /* 0xfffffff000682947 */ /* 0x000fee000383ffff */
.L_x_22:
[----:B------:R-:W3:Y:S02]  /*30f0*/  LDC R0, c[0x0][0x28c] ;  /* 0x0000a300ff007b82 */ /* 0x000ee40000000800 */
[----:B---3--:R-:W-:-:S13]  /*3100*/  ISETP.GE.AND P1, PT, R0, 0x1, PT ;  /* 0x000000010000780c */ /* 0x008fda0003f26270 */
[----:B------:R-:W-:Y:S05]  /*3110*/  @!P1 BRA `(.L_x_30) ;  /* 0x0000000000409947 */ /* 0x000fea0003800000 */
[----:B------:R-:W-:Y:S05]  /*3120*/  @!P0 BRA `(.L_x_31) ;  /* 0x0000000000048947 */ /* 0x000fea0003800000 */
[----:B------:R-:W-:Y:S01]  /*3130*/  BPT.TRAP 0x1 ;  /* 0x000000040000795c */ /* 0x000fe20000300000 */
.L_x_31:
[----:B------:R-:W-:Y:S01]  /*3140*/  ISETP.NE.AND P0, PT, R22, RZ, PT ;  /* 0x000000ff1600720c */ /* 0x000fe20003f05270 */
[----:B------:R-:W-:-:S12]  /*3150*/  UISETP.LT.AND UP1, UPT, UR40, 0x1, UPT ;  /* 0x000000012800788c */ /* 0x000fd8000bf21270 */
[----:B------:R-:W-:-:S05]  /*3160*/  VOTEU.ANY UP0, P0 ;  /* 0x00000000003f7886 */ /* 0x000fca0000000100 */
[----:B------:R-:W-:-:S04]  /*3170*/  @UP0 USEL UR4, UR40, 0x1, UP1 ;  /* 0x0000000128040887 */ /* 0x000fc80008800000 */
[----:B------:R-:W-:-:S06]  /*3180*/  @UP0 UIADD3 UR4, UR39, UR40, -UR4 ;  /* 0x0000002827040290 */ /* 0x000fcc000fffe804 */
[----:B------:R-:W-:-:S04]  /*3190*/  IMAD.U32 R0, RZ, RZ, UR4 ;  /* 0x00000004ff007e24 */ /* 0x000fc8000f8e00ff */
[----:B------:R-:W-:-:S05]  /*31a0*/  @P0 IMAD.SHL.U32 R0, R0, 0x8, RZ ;  /* 0x0000000800000824 */ /* 0x000fca00078e00ff */
[----:B------:R-:W-:-:S04]  /*31b0*/  @P0 LOP3.LUT R0, R0, 0x18, RZ, 0xc0, !PT ;  /* 0x0000001800000812 */ /* 0x000fc800078ec0ff */
[----:B------:R-:W-:-:S04]  /*31c0*/  @P0 IADD3 R3, R6, 0x20, R0 ;  /* 0x0000002006030810 */ /* 0x000fc80007ffe000 */
[----:B------:R-:W-:-:S04]  /*31d0*/  @P0 PRMT R3, R152, 0x654, R3 ;  /* 0x0000065498030816 */ /* 0x000fc80000000003 */
[----:B------:R3:W-:Y:S01]  /*31e0*/  @P0 SYNCS.ARRIVE.TRANS64.RED.A1T0 RZ, [R3+URZ], RZ ;  /* 0x000000ff03ff09a7 */ /* 0x0007e2000810043f */
[----:B------:R-:W-:-:S13]  /*31f0*/  ISETP.GT.U32.AND P0, PT, R19, 0x1, PT ;  /* 0x000000011300780c */ /* 0x000fda0003f04070 */
[----:B---3--:R-:W-:Y:S05]  /*3200*/  @P0 BRA `(.L_x_30) ;  /* 0x0000000000040947 */ /* 0x008fea0003800000 */
[----:B------:R-:W-:Y:S01]  /*3210*/  BPT.TRAP 0x1 ;  /* 0x000000040000795c */ /* 0x000fe20000300000 */
.L_x_30:
[----:B------:R-:W3:Y:S01]  /*3220*/  LDC R6, c[0x0][0x288] ;  /* 0x0000a200ff067b82 */ /* 0x000ee20000000800 */
[--C-:B------:R-:W-:Y:S01]  /*3230*/  SHF.R.U32.HI R0, RZ, 0x2, R18.reuse ;  /* 0x00000002ff007819 */ /* 0x100fe20000011612 */
[----:B------:R-:W-:Y:S01]  /*3240*/  UIADD3 UR39, UR40, UR39, URZ ;  /* 0x0000002728277290 */ /* 0x000fe2000fffe03f */
[----:B01----:R-:W-:Y:S01]  /*3250*/  SHF.R.U32.HI R5, RZ, 0x7, R18 ;  /* 0x00000007ff057819 */ /* 0x003fe20000011612 */
[----:B------:R-:W-:Y:S01]  /*3260*/  IMAD.SHL.U32 R13, R154, 0x80, RZ ;  /* 0x000000809a0d7824 */ /* 0x000fe200078e00ff */
[----:B------:R-:W-:Y:S01]  /*3270*/  LOP3.LUT R3, R0, 0x7, RZ, 0xc0, !PT ;  /* 0x0000000700037812 */ /* 0x000fe200078ec0ff */
[----:B------:R-:W-:Y:S01]  /*3280*/  USHF.R.U32.HI UR4, URZ, 0x2, UR39 ;  /* 0x000000023f047899 */ /* 0x000fe20008011627 */
[----:B------:R-:W-:Y:S01]  /*3290*/  LOP3.LUT R4, R18, 0x60, RZ, 0xc0, !PT ;  /* 0x0000006012047812 */ /* 0x000fe200078ec0ff */
[----:B------:R-:W-:Y:S01]  /*32a0*/  ULDC UR8, c[0x0][0x284] ;  /* 0x0000a10000087ab9 */ /* 0x000fe20000000800 */
[----:B------:R-:W-:Y:S01]  /*32b0*/  LOP3.LUT R0, R5, 0x1, RZ, 0xc0, !PT ;  /* 0x0000000105007812 */ /* 0x000fe200078ec0ff */
[----:B------:R-:W-:Y:S01]  /*32c0*/  ULOP3.LUT UR4, UR4, 0x1, URZ, 0xc0, !UPT ;  /* 0x0000000104047892 */ /* 0x000fe2000f8ec03f */
[----:B------:R-:W-:Y:S01]  /*32d0*/  SHF.R.U32.HI R10, RZ, 0x1, R4 ;  /* 0x00000001ff0a7819 */ /* 0x000fe20000011604 */
[----:B------:R-:W-:Y:S01]  /*32e0*/  UISETP.GT.U32.AND UP1, UPT, UR39, 0x3, UPT ;  /* 0x000000032700788c */ /* 0x000fe2000bf24070 */
[----:B------:R-:W-:Y:S01]  /*32f0*/  SHF.R.S32.HI R21, RZ, 0x1f, R23 ;  /* 0x0000001fff157819 */ /* 0x000fe20000011417 */
[----:B------:R-:W-:Y:S01]  /*3300*/  IMAD.SHL.U32 R4, R0, 0x40, RZ ;  /* 0x0000004000047824 */ /* 0x000fe200078e00ff */
[--C-:B------:R-:W-:Y:S01]  /*3310*/  IADD3 R5, RZ, -R10, -R3.reuse ;  /* 0x8000000aff057210 */ /* 0x100fe20007ffe803 */
[----:B------:R-:W-:Y:S01]  /*3320*/  UISETP.NE.U32.AND UP0, UPT, UR4, 0x1, UPT ;  /* 0x000000010400788c */ /* 0x000fe2000bf05070 */
[----:B------:R-:W-:Y:S01]  /*3330*/  IMAD.WIDE R8, R153, 0x100, RZ ;  /* 0x0000010099087825 */ /* 0x000fe200078e02ff */
[----:B------:R-:W-:Y:S01]  /*3340*/  ULDC.64 UR6, c[0x0][0x5d0] ;  /* 0x0001740000067ab9 */ /* 0x000fe20000000a00 */
[----:B--2---:R-:W-:Y:S01]  /*3350*/  LOP3.LUT R157, R4, 0x40, R3, 0xe2, !PT ;  /* 0x00000040049d7812 */ /* 0x004fe200078ee203 */
[----:B------:R-:W-:Y:S01]  /*3360*/  UISETP.LT.U32.AND UP1, UPT, UR40, 0x4, UP1 ;  /* 0x000000042800788c */ /* 0x000fe20008f21070 */
[----:B------:R-:W-:Y:S01]  /*3370*/  LOP3.LUT R3, R18, 0x3, RZ, 0xc0, !PT ;  /* 0x0000000312037812 */ /* 0x000fe200078ec0ff */
[----:B------:R-:W-:Y:S01]  /*3380*/  UISETP.GT.U32.AND UP0, UPT, UR40, 0x3, !UP0 ;  /* 0x000000032800788c */ /* 0x000fe2000c704070 */
[----:B------:R-:W-:Y:S01]  /*3390*/  IMAD R4, R21, UR6, RZ ;  /* 0x0000000615047c24 */ /* 0x000fe2000f8e02ff */
[----:B---3--:R-:W-:Y:S01]  /*33a0*/  ISETP.GE.AND P0, PT, R13, R6, PT ;  /* 0x000000060d00720c */ /* 0x008fe20003f06270 */
[----:B------:R-:W-:Y:S01]  /*33b0*/  IMAD R0, R0, -0x40, R5 ;  /* 0xffffffc000007824 */ /* 0x000fe200078e0205 */
[----:B------:R-:W-:Y:S01]  /*33c0*/  USEL UR5, URZ, 0x1, !UP1 ;  /* 0x000000013f057887 */ /* 0x000fe2000c800000 */
[----:B------:R-:W-:Y:S01]  /*33d0*/  IMAD R12, R3, -0x2, R6 ;  /* 0xfffffffe030c7824 */ /* 0x000fe200078e0206 */
[----:B------:R-:W-:Y:S01]  /*33e0*/  USEL UR4, URZ, 0x1, !UP0 ;  /* 0x000000013f047887 */ /* 0x000fe2000c000000 */
[----:B------:R-:W-:Y:S01]  /*33f0*/  IMAD.SHL.U32 R3, R153, 0x100, RZ ;  /* 0x0000010099037824 */ /* 0x000fe200078e00ff */
[----:B------:R-:W-:Y:S01]  /*3400*/  ULOP3.LUT UR39, UR39, 0x3, URZ, 0xc0, !UPT ;  /* 0x0000000327277892 */ /* 0x000fe2000f8ec03f */
[----:B------:R-:W-:Y:S01]  /*3410*/  IMAD.SHL.U32 R6, R18, 0x2, RZ ;  /* 0x0000000212067824 */ /* 0x000fe200078e00ff */
[----:B------:R-:W-:Y:S01]  /*3420*/  ULOP3.LUT UR38, UR4, UR38, UR5, 0x96, !UPT ;  /* 0x0000002604267292 */ /* 0x000fe2000f8e9605 */
[----:B------:R-:W-:Y:S01]  /*3430*/  IMAD R11, R23, UR7, R4 ;  /* 0x00000007170b7c24 */ /* 0x000fe2000f8e0204 */
[----:B------:R-:W-:Y:S01]  /*3440*/  ISETP.GE.OR P0, PT, R3, UR8, P0 ;  /* 0x0000000803007c0c */ /* 0x000fe20008706670 */
[----:B------:R-:W-:Y:S01]  /*3450*/  IMAD.MOV.U32 R153, RZ, RZ, -0x1 ;  /* 0xffffffffff997424 */ /* 0x000fe200078e00ff */
[----:B------:R-:W-:-:S02]  /*3460*/  LOP3.LUT R6, R13, 0x6, R6, 0xf8, !PT ;  /* 0x000000060d067812 */ /* 0x000fc400078ef806 */
[----:B------:R-:W-:Y:S01]  /*3470*/  IADD3 R3, -R3, UR8, R0 ;  /* 0x0000000803037c10 */ /* 0x000fe2000fffe100 */
[----:B------:R-:W-:Y:S01]  /*3480*/  IMAD.IADD R0, R12, 0x1, -R13 ;  /* 0x000000010c007824 */ /* 0x000fe200078e0a0d */
[----:B------:R-:W-:Y:S02]  /*3490*/  SHF.R.S32.HI R7, RZ, 0x1f, R6 ;  /* 0x0000001fff077819 */ /* 0x000fe40000011406 */
[----:B------:R-:W-:Y:S01]  /*34a0*/  LOP3.LUT R157, R8, R157, R10, 0xfe, !PT ;  /* 0x0000009d089d7212 */ /* 0x000fe200078efe0a */
[----:B------:R-:W-:-:S04]  /*34b0*/  IMAD.WIDE.U32 R4, R23, UR6, R6 ;  /* 0x0000000617047c25 */ /* 0x000fc8000f8e0006 */
[----:B------:R-:W-:Y:S02]  /*34c0*/  IMAD.IADD R11, R5, 0x1, R11 ;  /* 0x00000001050b7824 */ /* 0x000fe400078e020b */
[----:B------:R-:W-:Y:S01]  /*34d0*/  IMAD.MOV.U32 R10, RZ, RZ, R4 ;  /* 0x000000ffff0a7224 */ /* 0x000fe200078e0004 */
[----:B------:R-:W-:Y:S06]  /*34e0*/  @P0 BRA `(.L_x_32) ;  /* 0x0000008000600947 */ /* 0x000fec0003800000 */
[----:B------:R-:W0:Y:S01]  /*34f0*/  LDC.64 R4, c[0x0][0x5c8] ;  /* 0x00017200ff047b82 */ /* 0x000e220000000a00 */
[----:B-----5:R-:W-:Y:S01]  /*3500*/  FSETP.NEU.AND P0, PT, R156, RZ, PT ;  /* 0x000000ff9c00720b */ /* 0x020fe20003f0d000 */
[----:B------:R-:W-:Y:S01]  /*3510*/  BSSY B0, `(.L_x_32) ;  /* 0x0000815000007945 */ /* 0x000fe20003800000 */
[----:B------:R-:W-:-:S04]  /*3520*/  ISETP.GT.AND P3, PT, R3, RZ, PT ;  /* 0x000000ff0300720c */ /* 0x000fc80003f64270 */
[----:B------:R-:W-:Y:S01]  /*3530*/  ISETP.GT.AND P2, PT, R0, RZ, P3 ;  /* 0x000000ff0000720c */ /* 0x000fe20001f44270 */
[-C--:B0-----:R-:W-:Y:S02]  /*3540*/  IMAD R12, R9, R4.reuse, RZ ;  /* 0x00000004090c7224 */ /* 0x081fe400078e02ff */
[----:B------:R-:W-:-:S04]  /*3550*/  IMAD.WIDE.U32 R170, R157, R4, R10 ;  /* 0x000000049daa7225 */ /* 0x000fc800078e000a */
[----:B------:R-:W-:-:S04]  /*3560*/  IMAD R11, R157, R5, R12 ;  /* 0x000000059d0b7224 */ /* 0x000fc800078e020c */
[----:B------:R-:W-:Y:S01]  /*3570*/  IMAD.IADD R173, R171, 0x1, R11 ;  /* 0x00000001abad7824 */ /* 0x000fe200078e020b */
[----:B------:R-:W-:Y:S06]  /*3580*/  @!P0 BRA `(.L_x_33) ;  /* 0x0000005c00108947 */ /* 0x000fec0003800000 */
[----:B------:R-:W0:Y:S01]  /*3590*/  LDC.64 R12, c[0x0][0x5b8] ;  /* 0x00016e00ff0c7b82 */ /* 0x000e220000000a00 */
[----:B------:R-:W-:-:S07]  /*35a0*/  ULDC.64 UR4, c[0x0][0x5c0] ;  /* 0x0001700000047ab9 */ /* 0x000fce0000000a00 */
[----:B------:R-:W1:Y:S08]  /*35b0*/  LDC.64 R14, c[0x0][0x5b0] ;  /* 0x00016c00ff0e7b82 */ /* 0x000e700000000a00 */
[----:B------:R-:W2:Y:S01]  /*35c0*/  LDC.64 R10, c[0x0][0x5a8] ;  /* 0x00016a00ff0a7b82 */ /* 0x000ea20000000a00 */
[----:B0-----:R-:W-:-:S04]  /*35d0*/  IMAD R20, R21, R12, RZ ;  /* 0x0000000c15147224 */ /* 0x001fc800078e02ff */
[C---:B------:R-:W-:Y:S02]  /*35e0*/  IMAD R13, R23.reuse, R13, R20 ;  /* 0x0000000d170d7224 */ /* 0x040fe400078e0214 */
[----:B------:R-:W-:-:S04]  /*35f0*/  IMAD.WIDE.U32 R20, R23, R12, R6 ;  /* 0x0000000c17147225 */ /* 0x000fc800078e0006 */
[-C--:B-1----:R-:W-:Y:S02]  /*3600*/  IMAD R154, R9, R14.reuse, RZ ;  /* 0x0000000e099a7224 */ /* 0x082fe400078e02ff */
[----:B------:R-:W-:Y:S02]  /*3610*/  IMAD.IADD R159, R21, 0x1, R13 ;  /* 0x00000001159f7824 */ /* 0x000fe400078e020d */
[----:B------:R-:W-:Y:S02]  /*3620*/  IMAD.MOV.U32 R158, RZ, RZ, R20 ;  /* 0x000000ffff9e7224 */ /* 0x000fe400078e0014 */
[C---:B------:R-:W-:Y:S02]  /*3630*/  IMAD R171, R157.reuse, R15, R154 ;  /* 0x0000000f9dab7224 */ /* 0x040fe400078e029a */
[----:B------:R-:W-:-:S04]  /*3640*/  IMAD.WIDE.U32 R160, R157, R14, R158 ;  /* 0x0000000e9da07225 */ /* 0x000fc800078e009e */
[----:B------:R-:W-:Y:S01]  /*3650*/  IMAD.IADD R154, R161, 0x1, R171 ;  /* 0x00000001a19a7824 */ /* 0x000fe200078e02ab */
[----:B--2---:R-:W-:-:S04]  /*3660*/  LEA R162, P0, R160, R10, 0x2 ;  /* 0x0000000aa0a27211 */ /* 0x004fc800078010ff */
[----:B------:R-:W-:-:S05]  /*3670*/  LEA.HI.X R163, R160, R11, R154, 0x2, P0 ;  /* 0x0000000ba0a37211 */ /* 0x000fca00000f149a */
[----:B------:R0:W2:Y:S01]  /*3680*/  @P2 LDG.E.LTC128B R154, desc[UR36][R162.64] ;  /* 0x00000024a29a2981 */ /* 0x0000a2000c1e1920 */
[----:B------:R-:W-:Y:S01]  /*3690*/  LEA R160, P0, R170, UR4, 0x2 ;  /* 0x00000004aaa07c11 */ /* 0x000fe2000f8010ff */
[----:B------:R-:W-:Y:S01]  /*36a0*/  IMAD.WIDE.U32 R164, R157, R14, R6 ;  /* 0x0000000e9da47225 */ /* 0x000fe200078e0006 */
[----:B------:R-:W-:Y:S01]  /*36b0*/  ISETP.GT.AND P1, PT, R0, 0x1, P3 ;  /* 0x000000010000780c */ /* 0x000fe20001f24270 */
[----:B------:R-:W-:Y:S02]  /*36c0*/  BSSY B1, `(.L_x_34) ;  /* 0x0000011000017945 */ /* 0x000fe40003800000 */
[----:B------:R-:W-:Y:S02]  /*36d0*/  IMAD.IADD R165, R171, 0x1, R165 ;  /* 0x00000001aba57824 */ /* 0x000fe400078e02a5 */
[----:B------:R-:W-:Y:S01]  /*36e0*/  IMAD.WIDE.U32 R166, R23, R12, R164 ;  /* 0x0000000c17a67225 */ /* 0x000fe200078e00a4 */
[----:B0-----:R-:W-:-:S03]  /*36f0*/  SHF.L.U64.HI R163, R14, 0x3, R15 ;  /* 0x000000030ea37819 */ /* 0x001fc6000001020f */
[----:B------:R-:W-:Y:S01]  /*3700*/  IMAD.SHL.U32 R162, R14, 0x8, RZ ;  /* 0x000000080ea27824 */ /* 0x000fe200078e00ff */
[----:B--2---:R-:W-:-:S05]  /*3710*/  LOP3.LUT R161, R154, 0xffffe000, RZ, 0xc0, !PT ;  /* 0xffffe0009aa17812 */ /* 0x004fca00078ec0ff */
[----:B------:R-:W-:Y:S01]  /*3720*/  FMUL R169, R161, R156 ;  /* 0x0000009ca1a97220 */ /* 0x000fe20000400000 */
[----:B------:R-:W-:Y:S01]  /*3730*/  LEA.HI.X R161, R170, UR5, R173, 0x2, P0 ;  /* 0x00000005aaa17c11 */ /* 0x000fe200080f14ad */
[----:B------:R-:W-:Y:S01]  /*3740*/  IMAD.WIDE.U32 R172, R157, R14, R162 ;  /* 0x0000000e9dac7225 */ /* 0x000fe200078e00a2 */
[----:B------:R-:W-:-:S03]  /*3750*/  LEA R164, P0, R166, R10, 0x2 ;  /* 0x0000000aa6a47211 */ /* 0x000fc600078010ff */
[----:B------:R-:W-:Y:S01]  /*3760*/  FFMA R169, R88, R155, R169 ;  /* 0x0000009b58a97223 */ /* 0x000fe200000000a9 */
[----:B------:R-:W-:-:S04]  /*3770*/  IMAD.IADD R88, R13, 0x1, R167 ;  /* 0x000000010d587824 */ /* 0x000fc800078e02a7 */
[----:B------:R-:W-:Y:S02]  /*3780*/  F2FP.TF32.F32.PACK_B R169, R169 ;  /* 0x000000a9ffa9723e */ /* 0x000fe400024050ff */
[----:B------:R-:W-:-:S03]  /*3790*/  LEA.HI.X R165, R166, R11, R88, 0x2, P0 ;  /* 0x0000000ba6a57211 */ /* 0x000fc600000f1458 */
[----:B------:R0:W-:Y:S01]  /*37a0*/  @P2 STG.E desc[UR36][R160.64], R169 ;  /* 0x000000a9a0002986 */ /* 0x0001e2000c101924 */
[----:B------:R-:W-:Y:S05]  /*37b0*/  @!P1 BRA `(.L_x_35) ;  /* 0x0000000000049947 */ /* 0x000fea0003800000 */
[----:B------:R1:W5:Y:S02]  /*37c0*/  LDG.E.LTC128B R154, desc[UR36][R164.64+0x4] ;  /* 0x00000424a49a7981 */ /* 0x000364000c1e1920 */
.L_x_35:
[----:B------:R-:W-:Y:S05]  /*37d0*/  BSYNC B1 ;  /* 0x0000000000017941 */ /* 0x000fea0003800000 */
.L_x_34:
[----:B-----5:R-:W-:Y:S01]  /*37e0*/  LOP3.LUT R167, R154, 0xffffe000, RZ, 0xc0, !PT ;  /* 0xffffe0009aa77812 */ /* 0x020fe200078ec0ff */
[----:B------:R-:W-:Y:S01]  /*37f0*/  IMAD.IADD R171, R171, 0x1, R173 ;  /* 0x00000001abab7824 */ /* 0x000fe200078e02ad */
[----:B------:R-:W-:Y:S02]  /*3800*/  ISETP.GT.AND P0, PT, R3, 0x8, PT ;  /* 0x000000080300780c */ /* 0x000fe40003f04270 */
[----:B------:R-:W-:Y:S01]  /*3810*/  IADD3 R166, P4, R20, R172, RZ ;  /* 0x000000ac14a67210 */ /* 0x000fe20007f9e0ff */
[----:B------:R-:W-:Y:S01]  /*3820*/  FMUL R88, R167, R156 ;  /* 0x0000009ca7587220 */ /* 0x000fe20000400000 */
[----:B------:R-:W-:-:S03]  /*3830*/  ISETP.GT.AND P2, PT, R0, RZ, P0 ;  /* 0x000000ff0000720c */ /* 0x000fc60000744270 */
[----:B------:R-:W-:Y:S01]  /*3840*/  FFMA R175, R89, R155, R88 ;  /* 0x0000009b59af7223 */ /* 0x000fe20000000058 */
[----:B------:R-:W-:Y:S01]  /*3850*/  IMAD.X R167, R171, 0x1, R159, P4 ;  /* 0x00000001aba77824 */ /* 0x000fe200020e069f */
[----:B------:R-:W-:-:S03]  /*3860*/  LEA R88, P4, R166, R10, 0x2 ;  /* 0x0000000aa6587211 */ /* 0x000fc600078810ff */
[----:B------:R-:W-:Y:S02]  /*3870*/  F2FP.TF32.F32.PACK_B R175, R175 ;  /* 0x000000afffaf723e */ /* 0x000fe400024050ff */
[----:B------:R-:W-:-:S03]  /*3880*/  LEA.HI.X R89, R166, R11, R167, 0x2, P4 ;  /* 0x0000000ba6597211 */ /* 0x000fc600020f14a7 */
[----:B------:R2:W-:Y:S04]  /*3890*/  @P1 STG.E desc[UR36][R160.64+0x4], R175 ;  /* 0x000004afa0001986 */ /* 0x0005e8000c101924 */
[----:B------:R3:W0:Y:S01]  /*38a0*/  @P2 LDG.E.LTC128B R154, desc[UR36][R88.64] ;  /* 0x00000024589a2981 */ /* 0x000622000c1e1920 */
[----:B------:R-:W-:Y:S01]  /*38b0*/  IMAD.SHL.U32 R167, R4, 0x20, RZ ;  /* 0x0000002004a77824 */ /* 0x000fe200078e00ff */
[----:B------:R-:W-:Y:S01]  /*38c0*/  IADD3 R172, P1, R6, R172, RZ ;  /* 0x000000ac06ac7210 */ /* 0x000fe20007f3e0ff */
[----:B------:R-:W-:Y:S03]  /*38d0*/  BSSY B1, `(.L_x_36) ;  /* 0x0000011000017945 */ /* 0x000fe60003800000 */
[----:B------:R-:W-:Y:S01]  /*38e0*/  IADD3 R170, P4, R167, R160, RZ ;  /* 0x000000a0a7aa7210 */ /* 0x000fe20007f9e0ff */
[----:B------:R-:W-:Y:S01]  /*38f0*/  IMAD.X R173, R7, 0x1, R171, P1 ;  /* 0x0000000107ad7824 */ /* 0x000fe200008e06ab */
[----:B------:R-:W-:Y:S01]  /*3900*/  ISETP.GT.AND P1, PT, R0, 0x1, P0 ;  /* 0x000000010000780c */ /* 0x000fe20000724270 */
[----:B------:R-:W-:-:S03]  /*3910*/  IMAD.WIDE.U32 R172, R23, R12, R172 ;  /* 0x0000000c17ac7225 */ /* 0x000fc600078e00ac */
[----:B---3--:R-:W-:Y:S02]  /*3920*/  LEA R88, P5, R172, R10, 0x2 ;  /* 0x0000000aac587211 */ /* 0x008fe400078a10ff */
[----:B0-----:R-:W-:-:S05]  /*3930*/  LOP3.LUT R169, R154, 0xffffe000, RZ, 0xc0, !PT ;  /* 0xffffe0009aa97812 */ /* 0x001fca00078ec0ff */
[----:B------:R-:W-:-:S04]  /*3940*/  FMUL R169, R169, R156 ;  /* 0x0000009ca9a97220 */ /* 0x000fc80000400000 */
[----:B------:R-:W-:Y:S01]  /*3950*/  FFMA R177, R90, R155, R169 ;  /* 0x0000009b5ab17223 */ /* 0x000fe200000000a9 */
[----:B------:R-:W-:Y:S01]  /*3960*/  SHF.L.U64.HI R169, R4, 0x5, R5 ;  /* 0x0000000504a97819 */ /* 0x000fe20000010205 */
[----:B------:R-:W-:-:S03]  /*3970*/  IMAD.IADD R90, R13, 0x1, R173 ;  /* 0x000000010d5a7824 */ /* 0x000fc600078e02ad */
[----:B------:R-:W-:Y:S01]  /*3980*/  F2FP.TF32.F32.PACK_B R177, R177 ;  /* 0x000000b1ffb1723e */ /* 0x000fe200024050ff */
[----:B------:R-:W-:Y:S01]  /*3990*/  IMAD.X R171, R169, 0x1, R161, P4 ;  /* 0x00000001a9ab7824 */ /* 0x000fe200020e06a1 */
[----:B------:R-:W-:-:S04]  /*39a0*/  LEA.HI.X R89, R172, R11, R90, 0x2, P5 ;  /* 0x0000000bac597211 */ /* 0x000fc800028f145a */
[----:B------:R2:W-:Y:S01]  /*39b0*/  @P2 STG.E desc[UR36][R170.64], R177 ;  /* 0x000000b1aa002986 */ /* 0x0005e2000c101924 */
[----:B------:R-:W-:Y:S05]  /*39c0*/  @!P1 BRA `(.L_x_37) ;  /* 0x0000000000049947 */ /* 0x000fea0003800000 */
[----:B------:R0:W5:Y:S02]  /*39d0*/  LDG.E.LTC128B R154, desc[UR36][R88.64+0x4] ;  /* 0x00000424589a7981 */ /* 0x000164000c1e1920 */
.L_x_37:
[----:B------:R-:W-:Y:S05]  /*39e0*/  BSYNC B1 ;  /* 0x0000000000017941 */ /* 0x000fea0003800000 */
.L_x_36:
[----:B-----5:R-:W-:Y:S01]  /*39f0*/  LOP3.LUT R173, R154, 0xffffe000, RZ, 0xc0, !PT ;  /* 0xffffe0009aad7812 */ /* 0x020fe200078ec0ff */
[----:B------:R-:W-:Y:S01]  /*3a00*/  BSSY B1, `(.L_x_38) ;  /* 0x000000a000017945 */ /* 0x000fe20003800000 */
[----:B------:R-:W-:-:S03]  /*3a10*/  ISETP.GT.AND P2, PT, R0, 0x8, P3 ;  /* 0x000000080000780c */ /* 0x000fc60001f44270 */
[----:B------:R-:W-:-:S04]  /*3a20*/  FMUL R90, R173, R156 ;  /* 0x0000009cad5a7220 */ /* 0x000fc80000400000 */
[----:B------:R-:W-:Y:S01]  /*3a30*/  FFMA R173, R91, R155, R90 ;  /* 0x0000009b5bad7223 */ /* 0x000fe2000000005a */
[----:B------:R-:W-:Y:S02]  /*3a40*/  @P1 IMAD.MOV.U32 R90, RZ, RZ, R170 ;  /* 0x000000ffff5a1224 */ /* 0x000fe400078e00aa */
[----:B------:R-:W-:Y:S02]  /*3a50*/  @P1 IMAD.MOV.U32 R91, RZ, RZ, R171 ;  /* 0x000000ffff5b1224 */ /* 0x000fe400078e00ab */
[----:B------:R-:W-:-:S05]  /*3a60*/  F2FP.TF32.F32.PACK_B R173, R173 ;  /* 0x000000adffad723e */ /* 0x000fca00024050ff */
[----:B------:R3:W-:Y:S01]  /*3a70*/  @P1 STG.E desc[UR36][R90.64+0x4], R173 ;  /* 0x000004ad5a001986 */ /* 0x0007e2000c101924 */
[----:B------:R-:W-:Y:S05]  /*3a80*/  @!P2 BRA `(.L_x_39) ;  /* 0x000000000004a947 */ /* 0x000fea0003800000 */
[----:B------:R4:W5:Y:S02]  /*3a90*/  LDG.E.LTC128B R154, desc[UR36][R164.64+0x20] ;  /* 0x00002024a49a7981 */ /* 0x000964000c1e1920 */
.L_x_39:
[----:B------:R-:W-:Y:S05]  /*3aa0*/  BSYNC B1 ;  /* 0x0000000000017941 */ /* 0x000fea0003800000 */
.L_x_38:
[----:B---3-5:R-:W-:Y:S01]  /*3ab0*/  LOP3.LUT R91, R154, 0xffffe000, RZ, 0xc0, !PT ;  /* 0xffffe0009a5b7812 */ /* 0x028fe200078ec0ff */
[----:B------:R-:W-:Y:S01]  /*3ac0*/  @P2 IMAD.MOV.U32 R90, RZ, RZ, R160 ;  /* 0x000000ffff5a2224 */ /* 0x000fe200078e00a0 */
[----:B------:R-:W-:Y:S01]  /*3ad0*/  ISETP.GT.AND P1, PT, R0, 0x9, P3 ;  /* 0x000000090000780c */ /* 0x000fe20001f24270 */
[----:B------:R-:W-:Y:S02]  /*3ae0*/  BSSY B1, `(.L_x_40) ;  /* 0x0000008000017945 */ /* 0x000fe40003800000 */
[----:B------:R-:W-:-:S04]  /*3af0*/  FMUL R91, R91, R156 ;  /* 0x0000009c5b5b7220 */ /* 0x000fc80000400000 */
[----:B------:R-:W-:Y:S01]  /*3b00*/  FFMA R173, R92, R155, R91 ;  /* 0x0000009b5cad7223 */ /* 0x000fe2000000005b */
[----:B------:R-:W-:-:S04]  /*3b10*/  @P2 IMAD.MOV.U32 R91, RZ, RZ, R161 ;  /* 0x000000ffff5b2224 */ /* 0x000fc800078e00a1 */
[----:B------:R-:W-:-:S05]  /*3b20*/  F2FP.TF32.F32.PACK_B R173, R173 ;  /* 0x000000adffad723e */ /* 0x000fca00024050ff */
[----:B------:R3:W-:Y:S01]  /*3b30*/  @P2 STG.E desc[UR36][R90.64+0x20], R173 ;  /* 0x000020ad5a002986 */ /* 0x0007e2000c101924 */
[----:B------:R-:W-:Y:S05]  /*3b40*/  @!P1 BRA `(.L_x_41) ;  /* 0x0000000000049947 */ /* 0x000fea0003800000 */
[----:B------:R0:W5:Y:S02]  /*3b50*/  LDG.E.LTC128B R154, desc[UR36][R164.64+0x24] ;  /* 0x00002424a49a7981 */ /* 0x000164000c1e1920 */
.L_x_41:
[----:B------:R-:W-:Y:S05]  /*3b60*/  BSYNC B1 ;  /* 0x0000000000017941 */ /* 0x000fea0003800000 */
.L_x_40:
[----:B---3-5:R-:W-:Y:S01]  /*3b70*/  LOP3.LUT R91, R154, 0xffffe000, RZ, 0xc0, !PT ;  /* 0xffffe0009a5b7812 */ /* 0x028fe200078ec0ff */
[----:B------:R-:W-:Y:S01]  /*3b80*/  BSSY B1, `(.L_x_42) ;  /* 0x000000a000017945 */ /* 0x000fe20003800000 */
[----:B------:R-:W-:-:S03]  /*3b90*/  ISETP.GT.AND P2, PT, R0, 0x8, P0 ;  /* 0x000000080000780c */ /* 0x000fc60000744270 */
[----:B------:R-:W-:Y:S01]  /*3ba0*/  FMUL R90, R91, R156 ;  /* 0x0000009c5b5a7220 */ /* 0x000fe20000400000 */
[----:B------:R-:W-:-:S03]  /*3bb0*/  @P1 IMAD.MOV.U32 R91, RZ, RZ, R161 ;  /* 0x000000ffff5b1224 */ /* 0x000fc600078e00a1 */
[----:B------:R-:W-:Y:S01]  /*3bc0*/  FFMA R93, R93, R155, R90 ;  /* 0x0000009b5d5d7223 */ /* 0x000fe2000000005a */
[----:B------:R-:W-:-:S04]  /*3bd0*/  @P1 IMAD.MOV.U32 R90, RZ, RZ, R160 ;  /* 0x000000ffff5a1224 */ /* 0x000fc800078e00a0 */
[----:B------:R-:W-:-:S05]  /*3be0*/  F2FP.TF32.F32.PACK_B R93, R93 ;  /* 0x0000005dff5d723e */ /* 0x000fca00024050ff */
[----:B------:R3:W-:Y:S01]  /*3bf0*/  @P1 STG.E desc[UR36][R90.64+0x24], R93 ;  /* 0x0000245d5a001986 */ /* 0x0007e2000c101924 */
[----:B------:R-:W-:Y:S05]  /*3c00*/  @!P2 BRA `(.L_x_43) ;  /* 0x000000000004a947 */ /* 0x000fea0003800000 */
[----:B------:R0:W5:Y:S02]  /*3c10*/  LDG.E.LTC128B R154, desc[UR36][R88.64+0x20] ;  /* 0x00002024589a7981 */ /* 0x000164000c1e1920 */
.L_x_43:
[----:B------:R-:W-:Y:S05]  /*3c20*/  BSYNC B1 ;  /* 0x0000000000017941 */ /* 0x000fea0003800000 */
.L_x_42:
        /* <DEDUP_REMOVED lines=11> */
.L_x_45:
[----:B------:R-:W-:Y:S05]  /*3ce0*/  BSYNC B1 ;  /* 0x0000000000017941 */ /* 0x000fea0003800000 */
.L_x_44:
        /* <DEDUP_REMOVED lines=11> */
.L_x_47:
[----:B------:R-:W-:Y:S05]  /*3da0*/  BSYNC B1 ;  /* 0x0000000000017941 */ /* 0x000fea0003800000 */
.L_x_46:
        /* <DEDUP_REMOVED lines=11> */
.L_x_49:
[----:B------:R-:W-:Y:S05]  /*3e60*/  BSYNC B1 ;  /* 0x0000000000017941 */ /* 0x000fea0003800000 */
.L_x_48:
        /* <DEDUP_REMOVED lines=11> */
.L_x_51:
[----:B------:R-:W-:Y:S05]  /*3f20*/  BSYNC B1 ;  /* 0x0000000000017941 */ /* 0x000fea0003800000 */
.L_x_50:
        /* <DEDUP_REMOVED lines=11> */
.L_x_53:
[----:B------:R-:W-:Y:S05]  /*3fe0*/  BSYNC B1 ;  /* 0x0000000000017941 */ /* 0x000fea0003800000 */
.L_x_52:
        /* <DEDUP_REMOVED lines=11> */
.L_x_55:
[----:B------:R-:W-:Y:S05]  /*40a0*/  BSYNC B1 ;  /* 0x0000000000017941 */ /* 0x000fea0003800000 */
.L_x_54:
        /* <DEDUP_REMOVED lines=11> */
.L_x_57:
[----:B------:R-:W-:Y:S05]  /*4160*/  BSYNC B1 ;  /* 0x0000000000017941 */ /* 0x000fea0003800000 */
.L_x_56:
        /* <DEDUP_REMOVED lines=11> */
.L_x_59:
[----:B------:R-:W-:Y:S05]  /*4220*/  BSYNC B1 ;  /* 0x0000000000017941 */ /* 0x000fea0003800000 */
.L_x_58:
        /* <DEDUP_REMOVED lines=11> */
.L_x_61:
[----:B------:R-:W-:Y:S05]  /*42e0*/  BSYNC B1 ;  /* 0x0000000000017941 */ /* 0x000fea0003800000 */
.L_x_60:
        /* <DEDUP_REMOVED lines=11> */
.L_x_63:
[----:B------:R-:W-:Y:S05]  /*43a0*/  BSYNC B1 ;  /* 0x0000000000017941 */ /* 0x000fea0003800000 */
.L_x_62:
        /* <DEDUP_REMOVED lines=11> */
.L_x_65:
[----:B------:R-:W-:Y:S05]  /*4460*/  BSYNC B1 ;  /* 0x0000000000017941 */ /* 0x000fea0003800000 */
.L_x_64:
        /* <DEDUP_REMOVED lines=11> */
.L_x_67:
[----:B------:R-:W-:Y:S05]  /*4520*/  BSYNC B1 ;  /* 0x0000000000017941 */ /* 0x000fea0003800000 */
.L_x_66:
        /* <DEDUP_REMOVED lines=11> */
.L_x_69:
[----:B------:R-:W-:Y:S05]  /*45e0*/  BSYNC B1 ;  /* 0x0000000000017941 */ /* 0x000fea0003800000 */
.L_x_68:
        /* <DEDUP_REMOVED lines=11> */
.L_x_71:
[----:B------:R-:W-:Y:S05]  /*46a0*/  BSYNC B1 ;  /* 0x0000000000017941 */ /* 0x000fea0003800000 */
.L_x_70:
        /* <DEDUP_REMOVED lines=11> */
.L_x_73:
[----:B------:R-:W-:Y:S05]  /*4760*/  BSYNC B1 ;  /* 0x0000000000017941 */ /* 0x000fea0003800000 */
.L_x_72:
        /* <DEDUP_REMOVED lines=11> */
.L_x_75:
[----:B------:R-:W-:Y:S05]  /*4820*/  BSYNC B1 ;  /* 0x0000000000017941 */ /* 0x000fea0003800000 */
.L_x_74:
        /* <DEDUP_REMOVED lines=11> */
.L_x_77:
[----:B------:R-:W-:Y:S05]  /*48e0*/  BSYNC B1 ;  /* 0x0000000000017941 */ /* 0x000fea0003800000 */
.L_x_76:
        /* <DEDUP_REMOVED lines=11> */
.L_x_79:
[----:B------:R-:W-:Y:S05]  /*49a0*/  BSYNC B1 ;  /* 0x0000000000017941 */ /* 0x000fea0003800000 */
.L_x_78:
        /* <DEDUP_REMOVED lines=11> */
.L_x_81:
[----:B------:R-:W-:Y:S05]  /*4a60*/  BSYNC B1 ;  /* 0x0000000000017941 */ /* 0x000fea0003800000 */
.L_x_80:
        /* <DEDUP_REMOVED lines=11> */
.L_x_83:
[----:B------:R-:W-:Y:S05]  /*4b20*/  BSYNC B1 ;  /* 0x0000000000017941 */ /* 0x000fea0003800000 */
.L_x_82:
        /* <DEDUP_REMOVED lines=11> */
.L_x_85:
[----:B------:R-:W-:Y:S05]  /*4be0*/  BSYNC B1 ;  /* 0x0000000000017941 */ /* 0x000fea0003800000 */
.L_x_84:
        /* <DEDUP_REMOVED lines=11> */
.L_x_87:
[----:B------:R-:W-:Y:S05]  /*4ca0*/  BSYNC B1 ;  /* 0x0000000000017941 */ /* 0x000fea0003800000 */
.L_x_86:
        /* <DEDUP_REMOVED lines=11> */
.L_x_89:
[----:B------:R-:W-:Y:S05]  /*4d60*/  BSYNC B1 ;  /* 0x0000000000017941 */ /* 0x000fea0003800000 */
.L_x_88:
        /* <DEDUP_REMOVED lines=11> */
.L_x_91:
[----:B------:R-:W-:Y:S05]  /*4e20*/  BSYNC B1 ;  /* 0x0000000000017941 */ /* 0x000fea0003800000 */
.L_x_90:
        /* <DEDUP_REMOVED lines=11> */
.L_x_93:
[----:B------:R-:W-:Y:S05]  /*4ee0*/  BSYNC B1 ;  /* 0x0000000000017941 */ /* 0x000fea0003800000 */
.L_x_92:
        /* <DEDUP_REMOVED lines=11> */
.L_x_95:
[----:B------:R-:W-:Y:S05]  /*4fa0*/  BSYNC B1 ;  /* 0x0000000000017941 */ /* 0x000fea0003800000 */
.L_x_94:
        /* <DEDUP_REMOVED lines=11> */
.L_x_97:
[----:B------:R-:W-:Y:S05]  /*5060*/  BSYNC B1 ;  /* 0x0000000000017941 */ /* 0x000fea0003800000 */
.L_x_96:
        /* <DEDUP_REMOVED lines=11> */
.L_x_99:
[----:B------:R-:W-:Y:S05]  /*5120*/  BSYNC B1 ;  /* 0x0000000000017941 */ /* 0x000fea0003800000 */
.L_x_98:
        /* <DEDUP_REMOVED lines=11> */
.L_x_101:
[----:B------:R-:W-:Y:S05]  /*51e0*/  BSYNC B1 ;  /* 0x0000000000017941 */ /* 0x000fea0003800000 */
.L_x_100:
        /* <DEDUP_REMOVED lines=11> */
.L_x_103:
[----:B------:R-:W-:Y:S05]  /*52a0*/  BSYNC B1 ;  /* 0x0000000000017941 */ /* 0x000fea0003800000 */
.L_x_102:
        /* <DEDUP_REMOVED lines=11> */
.L_x_105:
[----:B------:R-:W-:Y:S05]  /*5360*/  BSYNC B1 ;  /* 0x0000000000017941 */ /* 0x000fea0003800000 */
.L_x_104:
        /* <DEDUP_REMOVED lines=11> */
.L_x_107:
[----:B------:R-:W-:Y:S05]  /*5420*/  BSYNC B1 ;  /* 0x0000000000017941 */ /* 0x000fea0003800000 */
.L_x_106:
        /* <DEDUP_REMOVED lines=11> */
.L_x_109:
[----:B------:R-:W-:Y:S05]  /*54e0*/  BSYNC B1 ;  /* 0x0000000000017941 */ /* 0x000fea0003800000 */
.L_x_108:
        /* <DEDUP_REMOVED lines=11> */
.L_x_111:
[----:B------:R-:W-:Y:S05]  /*55a0*/  BSYNC B1 ;  /* 0x0000000000017941 */ /* 0x000fea0003800000 */
.L_x_110:
        /* <DEDUP_REMOVED lines=11> */
.L_x_113:
[----:B------:R-:W-:Y:S05]  /*5660*/  BSYNC B1 ;  /* 0x0000000000017941 */ /* 0x000fea0003800000 */
.L_x_112:
        /* <DEDUP_REMOVED lines=11> */
.L_x_115:
[----:B------:R-:W-:Y:S05]  /*5720*/  BSYNC B1 ;  /* 0x0000000000017941 */ /* 0x000fea0003800000 */
.L_x_114:
        /* <DEDUP_REMOVED lines=11> */
.L_x_117:
[----:B------:R-:W-:Y:S05]  /*57e0*/  BSYNC B1 ;  /* 0x0000000000017941 */ /* 0x000fea0003800000 */
.L_x_116:
        /* <DEDUP_REMOVED lines=11> */
.L_x_119:
[----:B------:R-:W-:Y:S05]  /*58a0*/  BSYNC B1 ;  /* 0x0000000000017941 */ /* 0x000fea0003800000 */
.L_x_118:
        /* <DEDUP_REMOVED lines=11> */
.L_x_121:
[----:B------:R-:W-:Y:S05]  /*5960*/  BSYNC B1 ;  /* 0x0000000000017941 */ /* 0x000fea0003800000 */
.L_x_120:
        /* <DEDUP_REMOVED lines=11> */
.L_x_123:
[----:B------:R-:W-:Y:S05]  /*5a20*/  BSYNC B1 ;  /* 0x0000000000017941 */ /* 0x000fea0003800000 */
.L_x_122:
        /* <DEDUP_REMOVED lines=11> */
.L_x_125:
[----:B------:R-:W-:Y:S05]  /*5ae0*/  BSYNC B1 ;  /* 0x0000000000017941 */ /* 0x000fea0003800000 */
.L_x_124:
        /* <DEDUP_REMOVED lines=11> */
.L_x_127:
[----:B------:R-:W-:Y:S05]  /*5ba0*/  BSYNC B1 ;  /* 0x0000000000017941 */ /* 0x000fea0003800000 */
.L_x_126:
        /* <DEDUP_REMOVED lines=11> */
.L_x_129:
[----:B------:R-:W-:Y:S05]  /*5c60*/  BSYNC B1 ;  /* 0x0000000000017941 */ /* 0x000fea0003800000 */
.L_x_128:
        /* <DEDUP_REMOVED lines=11> */
.L_x_131:
[----:B------:R-:W-:Y:S05]  /*5d20*/  BSYNC B1 ;  /* 0x0000000000017941 */ /* 0x000fea0003800000 */
.L_x_130:
        /* <DEDUP_REMOVED lines=11> */
.L_x_133:
[----:B------:R-:W-:Y:S05]  /*5de0*/  BSYNC B1 ;  /* 0x0000000000017941 */ /* 0x000fea0003800000 */
.L_x_132:
        /* <DEDUP_REMOVED lines=11> */
.L_x_135:
[----:B------:R-:W-:Y:S05]  /*5ea0*/  BSYNC B1 ;  /* 0x0000000000017941 */ /* 0x000fea0003800000 */
.L_x_134:
        /* <DEDUP_REMOVED lines=11> */
.L_x_137:
[----:B------:R-:W-:Y:S05]  /*5f60*/  BSYNC B1 ;  /* 0x0000000000017941 */ /* 0x000fea0003800000 */
.L_x_136:
        /* <DEDUP_REMOVED lines=11> */
.L_x_139:
[----:B------:R-:W-:Y:S05]  /*6020*/  BSYNC B1 ;  /* 0x0000000000017941 */ /* 0x000fea0003800000 */
.L_x_138:
        /* <DEDUP_REMOVED lines=11> */
.L_x_141:
[----:B------:R-:W-:Y:S05]  /*60e0*/  BSYNC B1 ;  /* 0x0000000000017941 */ /* 0x000fea0003800000 */
.L_x_140:
        /* <DEDUP_REMOVED lines=11> */
.L_x_143:
[----:B------:R-:W-:Y:S05]  /*61a0*/  BSYNC B1 ;  /* 0x0000000000017941 */ /* 0x000fea0003800000 */
.L_x_142:
        /* <DEDUP_REMOVED lines=11> */
.L_x_145:
[----:B------:R-:W-:Y:S05]  /*6260*/  BSYNC B1 ;  /* 0x0000000000017941 */ /* 0x000fea0003800000 */
.L_x_144:
        /* <DEDUP_REMOVED lines=11> */
.L_x_147:
[----:B------:R-:W-:Y:S05]  /*6320*/  BSYNC B1 ;  /* 0x0000000000017941 */ /* 0x000fea0003800000 */
.L_x_146:
        /* <DEDUP_REMOVED lines=11> */
.L_x_149:
[----:B------:R-:W-:Y:S05]  /*63e0*/  BSYNC B1 ;  /* 0x0000000000017941 */ /* 0x000fea0003800000 */
.L_x_148:
        /* <DEDUP_REMOVED lines=11> */
.L_x_151:
[----:B------:R-:W-:Y:S05]  /*64a0*/  BSYNC B1 ;  /* 0x0000000000017941 */ /* 0x000fea0003800000 */
.L_x_150:
        /* <DEDUP_REMOVED lines=11> */
.L_x_153:
[----:B------:R-:W-:Y:S05]  /*6560*/  BSYNC B1 ;  /* 0x0000000000017941 */ /* 0x000fea0003800000 */
.L_x_152:
        /* <DEDUP_REMOVED lines=11> */
.L_x_155:
[----:B------:R-:W-:Y:S05]  /*6620*/  BSYNC B1 ;  /* 0x0000000000017941 */ /* 0x000fea0003800000 */
.L_x_154:
[----:B---3-5:R-:W-:Y:S01]  /*6630*/  LOP3.LUT R91, R154, 0xffffe000, RZ, 0xc0, !PT ;  /* 0xffffe0009a5b7812 */ /* 0x028fe200078ec0ff */
[----:B------:R-:W-:Y:S01]  /*6640*/  @P2 IMAD.MOV.U32 R8, RZ, RZ, R170 ;  /* 0x000000ffff082224 */ /* 0x000fe200078e00aa */
[----:B------:R-:W-:Y:S01]  /*6650*/  IADD3 R157, P1, R157, 0x80, RZ ;  /* 0x000000809d9d7810 */ /* 0x000fe20007f3e0ff */
[----:B------:R-:W-:Y:S02]  /*6660*/  BSSY B1, `(.L_x_156) ;  /* 0x000000b000017945 */ /* 0x000fe40003800000 */
[----:B------:R-:W-:Y:S02]  /*6670*/  FMUL R91, R91, R156 ;  /* 0x0000009c5b5b7220 */ /* 0x000fe40000400000 */
[----:B------:R-:W-:Y:S01]  /*6680*/  IMAD.X R9, RZ, RZ, R9, P1 ;  /* 0x000000ffff097224 */ /* 0x000fe200008e0609 */
[----:B------:R-:W-:Y:S01]  /*6690*/  ISETP.GT.AND P1, PT, R0, 0x79, P0 ;  /* 0x000000790000780c */ /* 0x000fe20000724270 */
[----:B------:R-:W-:Y:S02]  /*66a0*/  FFMA R91, R150, R155, R91 ;  /* 0x0000009b965b7223 */ /* 0x000fe4000000005b */
[----:B------:R-:W-:-:S02]  /*66b0*/  IMAD R90, R9, R14, RZ ;  /* 0x0000000e095a7224 */ /* 0x000fc400078e02ff */
[----:B------:R-:W-:Y:S01]  /*66c0*/  @P2 IMAD.MOV.U32 R9, RZ, RZ, R171 ;  /* 0x000000ffff092224 */ /* 0x000fe200078e00ab */
[----:B------:R-:W-:-:S05]  /*66d0*/  F2FP.TF32.F32.PACK_B R91, R91 ;  /* 0x0000005bff5b723e */ /* 0x000fca00024050ff */
[----:B------:R3:W-:Y:S02]  /*66e0*/  @P2 STG.E desc[UR36][R8.64+0x1e0], R91 ;  /* 0x0001e05b08002986 */ /* 0x0007e4000c101924 */
[----:B------:R-:W-:Y:S05]  /*66f0*/  @!P1 BRA `(.L_x_157) ;  /* 0x0000000000049947 */ /* 0x000fea0003800000 */
[----:B------:R0:W5:Y:S02]  /*6700*/  LDG.E.LTC128B R154, desc[UR36][R88.64+0x1e4] ;  /* 0x0001e424589a7981 */ /* 0x000164000c1e1920 */
.L_x_157:
[----:B------:R-:W-:Y:S05]  /*6710*/  BSYNC B1 ;  /* 0x0000000000017941 */ /* 0x000fea0003800000 */
.L_x_156:
[----:B0----5:R-:W-:Y:S01]  /*6720*/  LOP3.LUT R89, R154, 0xffffe000, RZ, 0xc0, !PT ;  /* 0xffffe0009a597812 */ /* 0x021fe200078ec0ff */
[----:B------:R-:W-:Y:S01]  /*6730*/  IMAD R97, R157, R15, R90 ;  /* 0x0000000f9d617224 */ /* 0x000fe200078e025a */
[----:B------:R-:W-:Y:S01]  /*6740*/  ISETP.GT.AND P0, PT, R3, 0x80, PT ;  /* 0x000000800300780c */ /* 0x000fe20003f04270 */
[----:B---3--:R-:W-:-:S04]  /*6750*/  IMAD.WIDE.U32 R8, R157, R14, R158 ;  /* 0x0000000e9d087225 */ /* 0x008fc800078e009e */
[----:B------:R-:W-:Y:S01]  /*6760*/  FMUL R88, R89, R156 ;  /* 0x0000009c59587220 */ /* 0x000fe20000400000 */
[----:B------:R-:W-:Y:S01]  /*6770*/  ISETP.GT.AND P3, PT, R0, RZ, P0 ;  /* 0x000000ff0000720c */ /* 0x000fe20000764270 */
[----:B------:R-:W-:Y:S02]  /*6780*/  IMAD.IADD R9, R9, 0x1, R97 ;  /* 0x0000000109097824 */ /* 0x000fe400078e0261 */
[----:B------:R-:W-:Y:S01]  /*6790*/  FFMA R151, R151, R155, R88 ;  /* 0x0000009b97977223 */ /* 0x000fe20000000058 */
[----:B------:R-:W-:-:S04]  /*67a0*/  LEA R88, P2, R8, R10, 0x2 ;  /* 0x0000000a08587211 */ /* 0x000fc800078410ff */
[----:B------:R-:W-:Y:S02]  /*67b0*/  F2FP.TF32.F32.PACK_B R151, R151 ;  /* 0x00000097ff97723e */ /* 0x000fe400024050ff */
[----:B------:R-:W-:-:S03]  /*67c0*/  LEA.HI.X R89, R8, R11, R9, 0x2, P2 ;  /* 0x0000000b08597211 */ /* 0x000fc600010f1409 */
[----:B------:R0:W-:Y:S04]  /*67d0*/  @P1 STG.E desc[UR36][R170.64+0x1e4], R151 ;  /* 0x0001e497aa001986 */ /* 0x0001e8000c101924 */
[----:B------:R-:W3:Y:S01]  /*67e0*/  @P3 LDG.E.LTC128B R154, desc[UR36][R88.64] ;  /* 0x00000024589a3981 */ /* 0x000ee2000c1e1920 */
[----:B------:R-:W-:Y:S01]  /*67f0*/  IMAD.WIDE.U32 R8, R157, R14, R6 ;  /* 0x0000000e9d087225 */ /* 0x000fe200078e0006 */
[----:B------:R-:W-:Y:S01]  /*6800*/  SHF.L.U64.HI R95, R4, 0x9, R5 ;  /* 0x00000009045f7819 */ /* 0x000fe20000010205 */
[----:B------:R-:W-:Y:S01]  /*6810*/  BSSY B1, `(.L_x_158) ;  /* 0x0000011000017945 */ /* 0x000fe20003800000 */
[----:B------:R-:W-:Y:S01]  /*6820*/  ISETP.GT.AND P2, PT, R0, 0x1, P0 ;  /* 0x000000010000780c */ /* 0x000fe20000744270 */
[----:B------:R-:W-:Y:S02]  /*6830*/  IMAD.IADD R9, R97, 0x1, R9 ;  /* 0x0000000161097824 */ /* 0x000fe400078e0209 */
[----:B------:R-:W-:-:S02]  /*6840*/  IMAD.SHL.U32 R93, R4, 0x200, RZ ;  /* 0x00000200045d7824 */ /* 0x000fc400078e00ff */
[----:B------:R-:W-:-:S03]  /*6850*/  IMAD.WIDE.U32 R90, R23, R12, R8 ;  /* 0x0000000c175a7225 */ /* 0x000fc600078e0008 */
[----:B------:R-:W-:Y:S01]  /*6860*/  IADD3 R8, P1, R93, R160, RZ ;  /* 0x000000a05d087210 */ /* 0x000fe20007f3e0ff */
[----:B------:R-:W-:Y:S01]  /*6870*/  IMAD.IADD R5, R13, 0x1, R91 ;  /* 0x000000010d057824 */ /* 0x000fe200078e025b */
[----:B------:R-:W-:-:S03]  /*6880*/  LEA R4, P4, R90, R10, 0x2 ;  /* 0x0000000a5a047211 */ /* 0x000fc600078810ff */
[----:B------:R-:W-:Y:S01]  /*6890*/  IMAD.X R9, R95, 0x1, R161, P1 ;  /* 0x000000015f097824 */ /* 0x000fe200008e06a1 */
[----:B------:R-:W-:Y:S02]  /*68a0*/  LEA.HI.X R5, R90, R11, R5, 0x2, P4 ;  /* 0x0000000b5a057211 */ /* 0x000fe400020f1405 */
[----:B---3--:R-:W-:-:S05]  /*68b0*/  LOP3.LUT R15, R154, 0xffffe000, RZ, 0xc0, !PT ;  /* 0xffffe0009a0f7812 */ /* 0x008fca00078ec0ff */
[----:B------:R-:W-:-:S04]  /*68c0*/  FMUL R15, R15, R156 ;  /* 0x0000009c0f0f7220 */ /* 0x000fc80000400000 */
[----:B------:R-:W-:-:S05]  /*68d0*/  FFMA R15, R24, R155, R15 ;  /* 0x0000009b180f7223 */ /* 0x000fca000000000f */
[----:B------:R-:W-:-:S05]  /*68e0*/  F2FP.TF32.F32.PACK_B R15, R15 ;  /* 0x0000000fff0f723e */ /* 0x000fca00024050ff */
[----:B------:R0:W-:Y:S01]  /*68f0*/  @P3 STG.E desc[UR36][R8.64], R15 ;  /* 0x0000000f08003986 */ /* 0x0001e2000c101924 */
[----:B------:R-:W-:Y:S05]  /*6900*/  @!P2 BRA `(.L_x_159) ;  /* 0x000000000004a947 */ /* 0x000fea0003800000 */
[----:B------:R3:W5:Y:S02]  /*6910*/  LDG.E.LTC128B R154, desc[UR36][R4.64+0x4] ;  /* 0x00000424049a7981 */ /* 0x000764000c1e1920 */
.L_x_159:
[----:B------:R-:W-:Y:S05]  /*6920*/  BSYNC B1 ;  /* 0x0000000000017941 */ /* 0x000fea0003800000 */
.L_x_158:
[----:B-----5:R-:W-:Y:S01]  /*6930*/  LOP3.LUT R21, R154, 0xffffe000, RZ, 0xc0, !PT ;  /* 0xffffe0009a157812 */ /* 0x020fe200078ec0ff */
[----:B0-----:R-:W-:Y:S01]  /*6940*/  IMAD.WIDE.U32 R14, R157, R14, R162 ;  /* 0x0000000e9d0e7225 */ /* 0x001fe200078e00a2 */
[----:B------:R-:W-:Y:S01]  /*6950*/  ISETP.GT.AND P1, PT, R3, 0x88, PT ;  /* 0x000000880300780c */ /* 0x000fe20003f24270 */
[----:B------:R-:W-:Y:S02]  /*6960*/  BSSY B1, `(.L_x_160) ;  /* 0x000000f000017945 */ /* 0x000fe40003800000 */
[----:B------:R-:W-:Y:S01]  /*6970*/  FMUL R24, R21, R156 ;  /* 0x0000009c15187220 */ /* 0x000fe20000400000 */
[----:B------:R-:W-:Y:S01]  /*6980*/  ISETP.GT.AND P3, PT, R0, RZ, P1 ;  /* 0x000000ff0000720c */ /* 0x000fe20000f64270 */
[----:B------:R-:W-:Y:S01]  /*6990*/  IMAD.IADD R97, R97, 0x1, R15 ;  /* 0x0000000161617824 */ /* 0x000fe200078e020f */
[-C--:B------:R-:W-:Y:S01]  /*69a0*/  IADD3 R20, P5, R20, R14.reuse, RZ ;  /* 0x0000000e14147210 */ /* 0x080fe20007fbe0ff */
[----:B------:R-:W-:Y:S01]  /*69b0*/  FFMA R25, R25, R155, R24 ;  /* 0x0000009b19197223 */ /* 0x000fe20000000018 */
[----:B------:R-:W-:-:S03]  /*69c0*/  IADD3 R14, P4, R6, R14, RZ ;  /* 0x0000000e060e7210 */ /* 0x000fc60007f9e0ff */
[----:B------:R-:W-:Y:S01]  /*69d0*/  IMAD.X R158, R97, 0x1, R159, P5 ;  /* 0x00000001619e7824 */ /* 0x000fe200028e069f */
[----:B------:R-:W-:Y:S01]  /*69e0*/  F2FP.TF32.F32.PACK_B R25, R25 ;  /* 0x00000019ff19723e */ /* 0x000fe200024050ff */
[----:B------:R-:W-:Y:S01]  /*69f0*/  IMAD.X R15, R7, 0x1, R97, P4 ;  /* 0x00000001070f7824 */ /* 0x000fe200020e0661 */
[----:B------:R-:W-:-:S03]  /*6a00*/  LEA R6, P5, R20, R10, 0x2 ;  /* 0x0000000a14067211 */ /* 0x000fc600078a10ff */
[----:B------:R0:W-:Y:S01]  /*6a10*/  @P2 STG.E desc[UR36][R8.64+0x4], R25 ;  /* 0x0000041908002986 */ /* 0x0001e2000c101924 */
[----:B------:R-:W-:Y:S01]  /*6a20*/  LEA.HI.X R7, R20, R11, R158, 0x2, P5 ;  /* 0x0000000b14077211 */ /* 0x000fe200028f149e */
[----:B------:R-:W-:Y:S08]  /*6a30*/  @!P3 BRA `(.L_x_161) ;  /* 0x000000000004b947 */ /* 0x000ff00003800000 */
[----:B------:R0:W5:Y:S02]  /*6a40*/  LDG.E.LTC128B R154, desc[UR36][R6.64] ;  /* 0x00000024069a7981 */ /* 0x000164000c1e1920 */
.L_x_161:
[----:B------:R-:W-:Y:S05]  /*6a50*/  BSYNC B1 ;  /* 0x0000000000017941 */ /* 0x000fea0003800000 */
.L_x_160:
[----:B-----5:R-:W-:Y:S01]  /*6a60*/  LOP3.LUT R3, R154, 0xffffe000, RZ, 0xc0, !PT ;  /* 0xffffe0009a037812 */ /* 0x020fe200078ec0ff */
[----:B------:R-:W-:Y:S01]  /*6a70*/  IMAD.WIDE.U32 R14, R23, R12, R14 ;  /* 0x0000000c170e7225 */ /* 0x000fe200078e000e */
[----:B0-----:R-:W-:Y:S01]  /*6a80*/  IADD3 R6, P4, R8, R167, RZ ;  /* 0x000000a708067210 */ /* 0x001fe20007f9e0ff */
[----:B------:R-:W-:Y:S01]  /*6a90*/  BSSY B1, `(.L_x_162) ;  /* 0x000000c000017945 */ /* 0x000fe20003800000 */
[----:B------:R-:W-:Y:S01]  /*6aa0*/  ISETP.GT.AND P2, PT, R0, 0x1, P1 ;  /* 0x000000010000780c */ /* 0x000fe20000f44270 */
[----:B------:R-:W-:Y:S01]  /*6ab0*/  FMUL R3, R3, R156 ;  /* 0x0000009c03037220 */ /* 0x000fe20000400000 */
[----:B------:R-:W-:Y:S01]  /*6ac0*/  IMAD.IADD R13, R13, 0x1, R15 ;  /* 0x000000010d0d7824 */ /* 0x000fe200078e020f */
[----:B------:R-:W-:Y:S01]  /*6ad0*/  LEA R10, P5, R14, R10, 0x2 ;  /* 0x0000000a0e0a7211 */ /* 0x000fe200078a10ff */
[----:B------:R-:W-:Y:S02]  /*6ae0*/  IMAD.X R7, R9, 0x1, R169, P4 ;  /* 0x0000000109077824 */ /* 0x000fe400020e06a9 */
[----:B------:R-:W-:Y:S01]  /*6af0*/  FFMA R3, R26, R155, R3 ;  /* 0x0000009b1a037223 */ /* 0x000fe20000000003 */
[----:B------:R-:W-:-:S04]  /*6b00*/  LEA.HI.X R11, R14, R11, R13, 0x2, P5 ;  /* 0x0000000b0e0b7211 */ /* 0x000fc800028f140d */
[----:B------:R-:W-:-:S05]  /*6b10*/  F2FP.TF32.F32.PACK_B R3, R3 ;  /* 0x00000003ff03723e */ /* 0x000fca00024050ff */
[----:B------:R0:W-:Y:S01]  /*6b20*/  @P3 STG.E desc[UR36][R6.64], R3 ;  /* 0x0000000306003986 */ /* 0x0001e2000c101924 */
[----:B------:R-:W-:Y:S05]  /*6b30*/  @!P2 BRA `(.L_x_163) ;  /* 0x000000000004a947 */ /* 0x000fea0003800000 */
[----:B------:R0:W5:Y:S02]  /*6b40*/  LDG.E.LTC128B R154, desc[UR36][R10.64+0x4] ;  /* 0x000004240a9a7981 */ /* 0x000164000c1e1920 */
.L_x_163:
[----:B------:R-:W-:Y:S05]  /*6b50*/  BSYNC B1 ;  /* 0x0000000000017941 */ /* 0x000fea0003800000 */
.L_x_162:
[----:B0----5:R-:W-:Y:S01]  /*6b60*/  LOP3.LUT R3, R154, 0xffffe000, RZ, 0xc0, !PT ;  /* 0xffffe0009a037812 */ /* 0x021fe200078ec0ff */
[----:B------:R-:W-:Y:S01]  /*6b70*/  BSSY B1, `(.L_x_164) ;  /* 0x0000008000017945 */ /* 0x000fe20003800000 */
[----:B------:R-:W-:-:S03]  /*6b80*/  ISETP.GT.AND P3, PT, R0, 0x8, P0 ;  /* 0x000000080000780c */ /* 0x000fc60000764270 */
[----:B------:R-:W-:-:S04]  /*6b90*/  FMUL R12, R3, R156 ;  /* 0x0000009c030c7220 */ /* 0x000fc80000400000 */
[----:B------:R-:W-:-:S05]  /*6ba0*/  FFMA R27, R27, R155, R12 ;  /* 0x0000009b1b1b7223 */ /* 0x000fca000000000c */
[----:B------:R-:W-:-:S05]  /*6bb0*/  F2FP.TF32.F32.PACK_B R27, R27 ;  /* 0x0000001bff1b723e */ /* 0x000fca00024050ff */
[----:B------:R0:W-:Y:S01]  /*6bc0*/  @P2 STG.E desc[UR36][R6.64+0x4], R27 ;  /* 0x0000041b06002986 */ /* 0x0001e2000c101924 */
[----:B------:R-:W-:Y:S05]  /*6bd0*/  @!P3 BRA `(.L_x_165) ;  /* 0x000000000004b947 */ /* 0x000fea0003800000 */
[----:B------:R0:W5:Y:S02]  /*6be0*/  LDG.E.LTC128B R154, desc[UR36][R4.64+0x20] ;  /* 0x00002024049a7981 */ /* 0x000164000c1e1920 */
.L_x_165:
[----:B------:R-:W-:Y:S05]  /*6bf0*/  BSYNC B1 ;  /* 0x0000000000017941 */ /* 0x000fea0003800000 */
.L_x_164:
[----:B-----5:R-:W-:Y:S01]  /*6c00*/  LOP3.LUT R3, R154, 0xffffe000, RZ, 0xc0, !PT ;  /* 0xffffe0009a037812 */ /* 0x020fe200078ec0ff */
[----:B0-----:R-:W-:Y:S01]  /*6c10*/  IMAD.MOV.U32 R6, RZ, RZ, R8 ;  /* 0x000000ffff067224 */ /* 0x001fe200078e0008 */
[----:B------:R-:W-:Y:S01]  /*6c20*/  ISETP.GT.AND P2, PT, R0, 0x9, P0 ;  /* 0x000000090000780c */ /* 0x000fe20000744270 */
[----:B------:R-:W-:Y:S01]  /*6c30*/  IMAD.MOV.U32 R7, RZ, RZ, R9 ;  /* 0x000000ffff077224 */ /* 0x000fe200078e0009 */
[----:B------:R-:W-:Y:S01]  /*6c40*/  BSSY B1, `(.L_x_166) ;  /* 0x0000007000017945 */ /* 0x000fe20003800000 */
[----:B------:R-:W-:-:S04]  /*6c50*/  FMUL R3, R3, R156 ;  /* 0x0000009c03037220 */ /* 0x000fc80000400000 */
[----:B------:R-:W-:-:S05]  /*6c60*/  FFMA R3, R28, R155, R3 ;  /* 0x0000009b1c037223 */ /* 0x000fca0000000003 */
[----:B------:R-:W-:-:S05]  /*6c70*/  F2FP.TF32.F32.PACK_B R3, R3 ;  /* 0x00000003ff03723e */ /* 0x000fca00024050ff */
[----:B------:R0:W-:Y:S01]  /*6c80*/  @P3 STG.E desc[UR36][R6.64+0x20], R3 ;  /* 0x0000200306003986 */ /* 0x0001e2000c101924 */
[----:B------:R-:W-:Y:S05]  /*6c90*/  @!P2 BRA `(.L_x_167) ;  /* 0x000000000004a947 */ /* 0x000fea0003800000 */
[----:B------:R0:W5:Y:S02]  /*6ca0*/  LDG.E.LTC128B R154, desc[UR36][R4.64+0x24] ;  /* 0x00002424049a7981 */ /* 0x000164000c1e1920 */
.L_x_167:
[----:B------:R-:W-:Y:S05]  /*6cb0*/  BSYNC B1 ;  /* 0x0000000000017941 */ /* 0x000fea0003800000 */
.L_x_166:
        /* <DEDUP_REMOVED lines=9> */
.L_x_169:
[----:B------:R-:W-:Y:S05]  /*6d50*/  BSYNC B1 ;  /* 0x0000000000017941 */ /* 0x000fea0003800000 */
.L_x_168:
[----:B-----5:R-:W-:Y:S01]  /*6d60*/  LOP3.LUT R3, R154, 0xffffe000, RZ, 0xc0, !PT ;  /* 0xffffe0009a037812 */ /* 0x020fe200078ec0ff */
[----:B------:R-:W-:Y:S01]  /*6d70*/  BSSY B1, `(.L_x_170) ;  /* 0x000000a000017945 */ /* 0x000fe20003800000 */
[----:B------:R-:W-:Y:S02]  /*6d80*/  IADD3 R8, P3, R167, R8, RZ ;  /* 0x00000008a7087210 */ /* 0x000fe40007f7e0ff */
[----:B------:R-:W-:Y:S01]  /*6d90*/  ISETP.GT.AND P2, PT, R0, 0x9, P1 ;  /* 0x000000090000780c */ /* 0x000fe20000f44270 */
[----:B------:R-:W-:Y:S02]  /*6da0*/  FMUL R3, R3, R156 ;  /* 0x0000009c03037220 */ /* 0x000fe40000400000 */
[----:B------:R-:W-:Y:S02]  /*6db0*/  IMAD.X R9, R169, 0x1, R9, P3 ;  /* 0x00000001a9097824 */ /* 0x000fe400018e0609 */
[----:B------:R-:W-:-:S05]  /*6dc0*/  FFMA R3, R30, R155, R3 ;  /* 0x0000009b1e037223 */ /* 0x000fca0000000003 */
[----:B------:R-:W-:-:S05]  /*6dd0*/  F2FP.TF32.F32.PACK_B R3, R3 ;  /* 0x00000003ff03723e */ /* 0x000fca00024050ff */
[----:B------:R0:W-:Y:S01]  /*6de0*/  @P4 STG.E desc[UR36][R8.64+0x20], R3 ;  /* 0x0000200308004986 */ /* 0x0001e2000c101924 */
[----:B------:R-:W-:Y:S05]  /*6df0*/  @!P2 BRA `(.L_x_171) ;  /* 0x000000000004a947 */ /* 0x000fea0003800000 */
[----:B------:R0:W5:Y:S02]  /*6e00*/  LDG.E.LTC128B R154, desc[UR36][R10.64+0x24] ;  /* 0x000024240a9a7981 */ /* 0x000164000c1e1920 */
.L_x_171:
[----:B------:R-:W-:Y:S05]  /*6e10*/  BSYNC B1 ;  /* 0x0000000000017941 */ /* 0x000fea0003800000 */
.L_x_170:
[----:B0----5:R-:W-:Y:S01]  /*6e20*/  LOP3.LUT R3, R154, 0xffffe000, RZ, 0xc0, !PT ;  /* 0xffffe0009a037812 */ /* 0x021fe200078ec0ff */
[----:B------:R-:W-:Y:S01]  /*6e30*/  BSSY B1, `(.L_x_172) ;  /* 0x000000a000017945 */ /* 0x000fe20003800000 */
[----:B------:R-:W-:Y:S02]  /*6e40*/  IADD3 R8, P4, P5, R167, R160, R93 ;  /* 0x000000a0a7087210 */ /* 0x000fe40007d9e05d */
[----:B------:R-:W-:Y:S01]  /*6e50*/  ISETP.GT.AND P3, PT, R0, 0x10, P0 ;  /* 0x000000100000780c */ /* 0x000fe20000764270 */
[----:B------:R-:W-:Y:S01]  /*6e60*/  FMUL R12, R3, R156 ;  /* 0x0000009c030c7220 */ /* 0x000fe20000400000 */
[----:B------:R-:W-:-:S03]  /*6e70*/  IADD3.X R9, R169, R161, R95, P4, P5 ;  /* 0x000000a1a9097210 */ /* 0x000fc600027ea45f */
[----:B------:R-:W-:-:S05]  /*6e80*/  FFMA R31, R31, R155, R12 ;  /* 0x0000009b1f1f7223 */ /* 0x000fca000000000c */
[----:B------:R-:W-:-:S05]  /*6e90*/  F2FP.TF32.F32.PACK_B R31, R31 ;  /* 0x0000001fff1f723e */ /* 0x000fca00024050ff */
[----:B------:R0:W-:Y:S01]  /*6ea0*/  @P2 STG.E desc[UR36][R8.64+0x24], R31 ;  /* 0x0000241f08002986 */ /* 0x0001e2000c101924 */
[----:B------:R-:W-:Y:S05]  /*6eb0*/  @!P3 BRA `(.L_x_173) ;  /* 0x000000000004b947 */ /* 0x000fea0003800000 */
[----:B------:R0:W5:Y:S02]  /*6ec0*/  LDG.E.LTC128B R154, desc[UR36][R4.64+0x40] ;  /* 0x00004024049a7981 */ /* 0x000164000c1e1920 */
.L_x_173:
[----:B------:R-:W-:Y:S05]  /*6ed0*/  BSYNC B1 ;  /* 0x0000000000017941 */ /* 0x000fea0003800000 */
.L_x_172:
[----:B-----5:R-:W-:Y:S01]  /*6ee0*/  LOP3.LUT R3, R154, 0xffffe000, RZ, 0xc0, !PT ;  /* 0xffffe0009a037812 */ /* 0x020fe200078ec0ff */
        /* <DEDUP_REMOVED lines=8> */
.L_x_175:
[----:B------:R-:W-:Y:S05]  /*6f70*/  BSYNC B1 ;  /* 0x0000000000017941 */ /* 0x000fea0003800000 */
.L_x_174:
        /* <DEDUP_REMOVED lines=9> */
.L_x_177:
[----:B------:R-:W-:Y:S05]  /*7010*/  BSYNC B1 ;  /* 0x0000000000017941 */ /* 0x000fea0003800000 */
.L_x_176:
        /* <DEDUP_REMOVED lines=9> */
.L_x_179:
[----:B------:R-:W-:Y:S05]  /*70b0*/  BSYNC B1 ;  /* 0x0000000000017941 */ /* 0x000fea0003800000 */
.L_x_178:
        /* <DEDUP_REMOVED lines=9> */
.L_x_181:
[----:B------:R-:W-:Y:S05]  /*7150*/  BSYNC B1 ;  /* 0x0000000000017941 */ /* 0x000fea0003800000 */
.L_x_180:
        /* <DEDUP_REMOVED lines=9> */
.L_x_183:
[----:B------:R-:W-:Y:S05]  /*71f0*/  BSYNC B1 ;  /* 0x0000000000017941 */ /* 0x000fea0003800000 */
.L_x_182:
        /* <DEDUP_REMOVED lines=9> */
.L_x_185:
[----:B------:R-:W-:Y:S05]  /*7290*/  BSYNC B1 ;  /* 0x0000000000017941 */ /* 0x000fea0003800000 */
.L_x_184:
        /* <DEDUP_REMOVED lines=9> */
.L_x_187:
[----:B------:R-:W-:Y:S05]  /*7330*/  BSYNC B1 ;  /* 0x0000000000017941 */ /* 0x000fea0003800000 */
.L_x_186:
        /* <DEDUP_REMOVED lines=9> */
.L_x_189:
[----:B------:R-:W-:Y:S05]  /*73d0*/  BSYNC B1 ;  /* 0x0000000000017941 */ /* 0x000fea0003800000 */
.L_x_188:
        /* <DEDUP_REMOVED lines=9> */
.L_x_191:
[----:B------:R-:W-:Y:S05]  /*7470*/  BSYNC B1 ;  /* 0x0000000000017941 */ /* 0x000fea0003800000 */
.L_x_190:
        /* <DEDUP_REMOVED lines=9> */
.L_x_193:
[----:B------:R-:W-:Y:S05]  /*7510*/  BSYNC B1 ;  /* 0x0000000000017941 */ /* 0x000fea0003800000 */
.L_x_192:
        /* <DEDUP_REMOVED lines=9> */
.L_x_195:
[----:B------:R-:W-:Y:S05]  /*75b0*/  BSYNC B1 ;  /* 0x0000000000017941 */ /* 0x000fea0003800000 */
.L_x_194:
        /* <DEDUP_REMOVED lines=9> */
.L_x_197:
[----:B------:R-:W-:Y:S05]  /*7650*/  BSYNC B1 ;  /* 0x0000000000017941 */ /* 0x000fea0003800000 */
.L_x_196:
        /* <DEDUP_REMOVED lines=9> */
.L_x_199:
[----:B------:R-:W-:Y:S05]  /*76f0*/  BSYNC B1 ;  /* 0x0000000000017941 */ /* 0x000fea0003800000 */
.L_x_198:
        /* <DEDUP_REMOVED lines=9> */
.L_x_201:
[----:B------:R-:W-:Y:S05]  /*7790*/  BSYNC B1 ;  /* 0x0000000000017941 */ /* 0x000fea0003800000 */
.L_x_200:
        /* <DEDUP_REMOVED lines=9> */
.L_x_203:
[----:B------:R-:W-:Y:S05]  /*7830*/  BSYNC B1 ;  /* 0x0000000000017941 */ /* 0x000fea0003800000 */
.L_x_202:
        /* <DEDUP_REMOVED lines=9> */
.L_x_205:
[----:B------:R-:W-:Y:S05]  /*78d0*/  BSYNC B1 ;  /* 0x0000000000017941 */ /* 0x000fea0003800000 */
.L_x_204:
        /* <DEDUP_REMOVED lines=9> */
.L_x_207:
[----:B------:R-:W-:Y:S05]  /*7970*/  BSYNC B1 ;  /* 0x0000000000017941 */ /* 0x000fea0003800000 */
.L_x_206:
        /* <DEDUP_REMOVED lines=9> */
.L_x_209:
[----:B------:R-:W-:Y:S05]  /*7a10*/  BSYNC B1 ;  /* 0x0000000000017941 */ /* 0x000fea0003800000 */
.L_x_208:
        /* <DEDUP_REMOVED lines=9> */
.L_x_211:
[----:B------:R-:W-:Y:S05]  /*7ab0*/  BSYNC B1 ;  /* 0x0000000000017941 */ /* 0x000fea0003800000 */
.L_x_210:
        /* <DEDUP_REMOVED lines=9> */
.L_x_213:
[----:B------:R-:W-:Y:S05]  /*7b50*/  BSYNC B1 ;  /* 0x0000000000017941 */ /* 0x000fea0003800000 */
.L_x_212:
        /* <DEDUP_REMOVED lines=9> */
.L_x_215:
[----:B------:R-:W-:Y:S05]  /*7bf0*/  BSYNC B1 ;  /* 0x0000000000017941 */ /* 0x000fea0003800000 */
.L_x_214:
        /* <DEDUP_REMOVED lines=9> */
.L_x_217:
[----:B------:R-:W-:Y:S05]  /*7c90*/  BSYNC B1 ;  /* 0x0000000000017941 */ /* 0x000fea0003800000 */
.L_x_216:
        /* <DEDUP_REMOVED lines=9> */
.L_x_219:
[----:B------:R-:W-:Y:S05]  /*7d30*/  BSYNC B1 ;  /* 0x0000000000017941 */ /* 0x000fea0003800000 */
.L_x_218:
        /* <DEDUP_REMOVED lines=9> */
.L_x_221:
[----:B------:R-:W-:Y:S05]  /*7dd0*/  BSYNC B1 ;  /* 0x0000000000017941 */ /* 0x000fea0003800000 */
.L_x_220:
        /* <DEDUP_REMOVED lines=9> */
.L_x_223:
[----:B------:R-:W-:Y:S05]  /*7e70*/  BSYNC B1 ;  /* 0x0000000000017941 */ /* 0x000fea0003800000 */
.L_x_222:
        /* <DEDUP_REMOVED lines=9> */
.L_x_225:
[----:B------:R-:W-:Y:S05]  /*7f10*/  BSYNC B1 ;  /* 0x0000000000017941 */ /* 0x000fea0003800000 */
.L_x_224:
        /* <DEDUP_REMOVED lines=9> */
.L_x_227:
[----:B------:R-:W-:Y:S05]  /*7fb0*/  BSYNC B1 ;  /* 0x0000000000017941 */ /* 0x000fea0003800000 */
.L_x_226:
        /* <DEDUP_REMOVED lines=9> */
.L_x_229:
[----:B------:R-:W-:Y:S05]  /*8050*/  BSYNC B1 ;  /* 0x0000000000017941 */ /* 0x000fea0003800000 */
.L_x_228:
        /* <DEDUP_REMOVED lines=9> */
.L_x_231:
[----:B------:R-:W-:Y:S05]  /*80f0*/  BSYNC B1 ;  /* 0x0000000000017941 */ /* 0x000fea0003800000 */
.L_x_230:
        /* <DEDUP_REMOVED lines=9> */
.L_x_233:
[----:B------:R-:W-:Y:S05]  /*8190*/  BSYNC B1 ;  /* 0x0000000000017941 */ /* 0x000fea0003800000 */
.L_x_232:
        /* <DEDUP_REMOVED lines=9> */
.L_x_235:
[----:B------:R-:W-:Y:S05]  /*8230*/  BSYNC B1 ;  /* 0x0000000000017941 */ /* 0x000fea0003800000 */
.L_x_234:
        /* <DEDUP_REMOVED lines=9> */
.L_x_237:
[----:B------:R-:W-:Y:S05]  /*82d0*/  BSYNC B1 ;  /* 0x0000000000017941 */ /* 0x000fea0003800000 */
.L_x_236:
        /* <DEDUP_REMOVED lines=9> */
.L_x_239:
[----:B------:R-:W-:Y:S05]  /*8370*/  BSYNC B1 ;  /* 0x0000000000017941 */ /* 0x000fea0003800000 */
.L_x_238:
        /* <DEDUP_REMOVED lines=9> */
.L_x_241:
[----:B------:R-:W-:Y:S05]  /*8410*/  BSYNC B1 ;  /* 0x0000000000017941 */ /* 0x000fea0003800000 */
.L_x_240:
        /* <DEDUP_REMOVED lines=9> */
.L_x_243:
[----:B------:R-:W-:Y:S05]  /*84b0*/  BSYNC B1 ;  /* 0x0000000000017941 */ /* 0x000fea0003800000 */
.L_x_242:
        /* <DEDUP_REMOVED lines=9> */
.L_x_245:
[----:B------:R-:W-:Y:S05]  /*8550*/  BSYNC B1 ;  /* 0x0000000000017941 */ /* 0x000fea0003800000 */
.L_x_244:
        /* <DEDUP_REMOVED lines=9> */
.L_x_247:
[----:B------:R-:W-:Y:S05]  /*85f0*/  BSYNC B1 ;  /* 0x0000000000017941 */ /* 0x000fea0003800000 */
.L_x_246:
        /* <DEDUP_REMOVED lines=9> */
.L_x_249:
[----:B------:R-:W-:Y:S05]  /*8690*/  BSYNC B1 ;  /* 0x0000000000017941 */ /* 0x000fea0003800000 */
.L_x_248:
        /* <DEDUP_REMOVED lines=9> */
.L_x_251:
[----:B------:R-:W-:Y:S05]  /*8730*/  BSYNC B1 ;  /* 0x0000000000017941 */ /* 0x000fea0003800000 */
.L_x_250:
        /* <DEDUP_REMOVED lines=9> */
.L_x_253:
[----:B------:R-:W-:Y:S05]  /*87d0*/  BSYNC B1 ;  /* 0x0000000000017941 */ /* 0x000fea0003800000 */
.L_x_252:
        /* <DEDUP_REMOVED lines=9> */
.L_x_255:
[----:B------:R-:W-:Y:S05]  /*8870*/  BSYNC B1 ;  /* 0x0000000000017941 */ /* 0x000fea0003800000 */
.L_x_254:
        /* <DEDUP_REMOVED lines=9> */
.L_x_257:
[----:B------:R-:W-:Y:S05]  /*8910*/  BSYNC B1 ;  /* 0x0000000000017941 */ /* 0x000fea0003800000 */
.L_x_256:
        /* <DEDUP_REMOVED lines=9> */
.L_x_259:
[----:B------:R-:W-:Y:S05]  /*89b0*/  BSYNC B1 ;  /* 0x0000000000017941 */ /* 0x000fea0003800000 */
.L_x_258:
        /* <DEDUP_REMOVED lines=9> */
.L_x_261:
[----:B------:R-:W-:Y:S05]  /*8a50*/  BSYNC B1 ;  /* 0x0000000000017941 */ /* 0x000fea0003800000 */
.L_x_260:
        /* <DEDUP_REMOVED lines=9> */
.L_x_263:
[----:B------:R-:W-:Y:S05]  /*8af0*/  BSYNC B1 ;  /* 0x0000000000017941 */ /* 0x000fea0003800000 */
.L_x_262:
        /* <DEDUP_REMOVED lines=9> */
.L_x_265:
[----:B------:R-:W-:Y:S05]  /*8b90*/  BSYNC B1 ;  /* 0x0000000000017941 */ /* 0x000fea0003800000 */
.L_x_264:
        /* <DEDUP_REMOVED lines=9> */
.L_x_267:
[----:B------:R-:W-:Y:S05]  /*8c30*/  BSYNC B1 ;  /* 0x0000000000017941 */ /* 0x000fea0003800000 */
.L_x_266:
        /* <DEDUP_REMOVED lines=9> */
.L_x_269:
[----:B------:R-:W-:Y:S05]  /*8cd0*/  BSYNC B1 ;  /* 0x0000000000017941 */ /* 0x000fea0003800000 */
.L_x_268:
        /* <DEDUP_REMOVED lines=9> */
.L_x_271:
[----:B------:R-:W-:Y:S05]  /*8d70*/  BSYNC B1 ;  /* 0x0000000000017941 */ /* 0x000fea0003800000 */
.L_x_270:
        /* <DEDUP_REMOVED lines=9> */
.L_x_273:
[----:B------:R-:W-:Y:S05]  /*8e10*/  BSYNC B1 ;  /* 0x0000000000017941 */ /* 0x000fea0003800000 */
.L_x_272:
        /* <DEDUP_REMOVED lines=9> */
.L_x_275:
[----:B------:R-:W-:Y:S05]  /*8eb0*/  BSYNC B1 ;  /* 0x0000000000017941 */ /* 0x000fea0003800000 */
.L_x_274:
        /* <DEDUP_REMOVED lines=9> */
.L_x_277:
[----:B------:R-:W-:Y:S05]  /*8f50*/  BSYNC B1 ;  /* 0x0000000000017941 */ /* 0x000fea0003800000 */
.L_x_276:
        /* <DEDUP_REMOVED lines=9> */
.L_x_279:
[----:B------:R-:W-:Y:S05]  /*8ff0*/  BSYNC B1 ;  /* 0x0000000000017941 */ /* 0x000fea0003800000 */
.L_x_278:
[----:B0----5:R-:W-:Y:S01]  /*9000*/  LOP3.LUT R3, R154, 0xffffe000, RZ, 0xc0, !PT ;  /* 0xffffe0009a037812 */ /* 0x021fe200078ec0ff */
[----:B------:R-:W-:Y:S01]  /*9010*/  BSSY B1, `(.L_x_280) ;  /* 0x0000008000017945 */ /* 0x000fe20003800000 */
[----:B------:R-:W-:-:S03]  /*9020*/  ISETP.GT.AND P2, PT, R0, 0x78, P1 ;  /* 0x000000780000780c */ /* 0x000fc60000f44270 */
[----:B---3--:R-:W-:-:S04]  /*9030*/  FMUL R4, R3, R156 ;  /* 0x0000009c03047220 */ /* 0x008fc80000400000 */
[----:B------:R-:W-:-:S05]  /*9040*/  FFMA R85, R85, R155, R4 ;  /* 0x0000009b55557223 */ /* 0x000fca0000000004 */
[----:B------:R-:W-:-:S05]  /*9050*/  F2FP.TF32.F32.PACK_B R85, R85 ;  /* 0x00000055ff55723e */ /* 0x000fca00024050ff */
[----:B------:R0:W-:Y:S01]  /*9060*/  @P0 STG.E desc[UR36][R6.64+0x1e4], R85 ;  /* 0x0001e45506000986 */ /* 0x0001e2000c101924 */
[----:B------:R-:W-:Y:S05]  /*9070*/  @!P2 BRA `(.L_x_281) ;  /* 0x000000000004a947 */ /* 0x000fea0003800000 */
[----:B------:R3:W5:Y:S02]  /*9080*/  LDG.E.LTC128B R154, desc[UR36][R10.64+0x1e0] ;  /* 0x0001e0240a9a7981 */ /* 0x000764000c1e1920 */
.L_x_281:
[----:B------:R-:W-:Y:S05]  /*9090*/  BSYNC B1 ;  /* 0x0000000000017941 */ /* 0x000fea0003800000 */
.L_x_280:
[----:B-----5:R-:W-:Y:S01]  /*90a0*/  LOP3.LUT R3, R154, 0xffffe000, RZ, 0xc0, !PT ;  /* 0xffffe0009a037812 */ /* 0x020fe200078ec0ff */
[----:B------:R-:W-:Y:S01]  /*90b0*/  @P2 IMAD.MOV.U32 R4, RZ, RZ, R8 ;  /* 0x000000ffff042224 */ /* 0x000fe200078e0008 */
[----:B------:R-:W-:Y:S01]  /*90c0*/  ISETP.GT.AND P1, PT, R0, 0x79, P1 ;  /* 0x000000790000780c */ /* 0x000fe20000f24270 */
[----:B------:R-:W-:Y:S01]  /*90d0*/  @P2 IMAD.MOV.U32 R5, RZ, RZ, R9 ;  /* 0x000000ffff052224 */ /* 0x000fe200078e0009 */
[----:B------:R-:W-:Y:S01]  /*90e0*/  BSSY B1, `(.L_x_282) ;  /* 0x0000007000017945 */ /* 0x000fe20003800000 */
[----:B------:R-:W-:-:S04]  /*90f0*/  FMUL R3, R3, R156 ;  /* 0x0000009c03037220 */ /* 0x000fc80000400000 */
[----:B------:R-:W-:-:S05]  /*9100*/  FFMA R3, R86, R155, R3 ;  /* 0x0000009b56037223 */ /* 0x000fca0000000003 */
[----:B------:R-:W-:-:S05]  /*9110*/  F2FP.TF32.F32.PACK_B R3, R3 ;  /* 0x00000003ff03723e */ /* 0x000fca00024050ff */
[----:B------:R0:W-:Y:S01]  /*9120*/  @P2 STG.E desc[UR36][R4.64+0x1e0], R3 ;  /* 0x0001e00304002986 */ /* 0x0001e2000c101924 */
[----:B------:R-:W-:Y:S05]  /*9130*/  @!P1 BRA `(.L_x_283) ;  /* 0x0000000000049947 */ /* 0x000fea0003800000 */
[----:B------:R0:W5:Y:S02]  /*9140*/  LDG.E.LTC128B R154, desc[UR36][R10.64+0x1e4] ;  /* 0x0001e4240a9a7981 */ /* 0x000164000c1e1920 */
.L_x_283:
[----:B------:R-:W-:Y:S05]  /*9150*/  BSYNC B1 ;  /* 0x0000000000017941 */ /* 0x000fea0003800000 */
.L_x_282:
[----:B------:R-:W-:Y:S05]  /*9160*/  @!P1 BRA `(.L_x_284) ;  /* 0x00000024003c9947 */ /* 0x000fea0003800000 */
[----:B0----5:R-:W-:-:S05]  /*9170*/  LOP3.LUT R3, R154, 0xffffe000, RZ, 0xc0, !PT ;  /* 0xffffe0009a037812 */ /* 0x021fca00078ec0ff */
[----:B------:R-:W-:-:S04]  /*9180*/  FMUL R0, R3, R156 ;  /* 0x0000009c03007220 */ /* 0x000fc80000400000 */
[----:B------:R-:W-:-:S05]  /*9190*/  FFMA R87, R87, R155, R0 ;  /* 0x0000009b57577223 */ /* 0x000fca0000000000 */
[----:B------:R-:W-:-:S05]  /*91a0*/  F2FP.TF32.F32.PACK_B R87, R87 ;  /* 0x00000057ff57723e */ /* 0x000fca00024050ff */
[----:B------:R0:W-:Y:S01]  /*91b0*/  STG.E desc[UR36][R8.64+0x1e4], R87 ;  /* 0x0001e45708007986 */ /* 0x0001e2000c101924 */
[----:B------:R-:W-:Y:S05]  /*91c0*/  BRA `(.L_x_284) ;  /* 0x0000002400247947 */ /* 0x000fea0003800000 */
.L_x_33:
[----:B------:R-:W-:Y:S01]  /*91d0*/  ULDC.64 UR4, c[0x0][0x5c0] ;  /* 0x0001700000047ab9 */ /* 0x000fe20000000a00 */
[-C--:B------:R-:W-:Y:S01]  /*91e0*/  FMUL R15, R88, R155.reuse ;  /* 0x0000009b580f7220 */ /* 0x080fe20000400000 */
[----:B------:R-:W-:Y:S01]  /*91f0*/  LEA R6, P0, R170, UR4, 0x2 ;  /* 0x00000004aa067c11 */ /* 0x000fe2000f8010ff */
[----:B------:R-:W-:Y:S01]  /*9200*/  IMAD.SHL.U32 R11, R4, 0x20, RZ ;  /* 0x00000020040b7824 */ /* 0x000fe200078e00ff */
[----:B------:R-:W-:Y:S01]  /*9210*/  ISETP.GT.AND P5, PT, R0, 0x1, P3 ;  /* 0x000000010000780c */ /* 0x000fe20001fa4270 */
[-C--:B------:R-:W-:Y:S01]  /*9220*/  FMUL R89, R89, R155.reuse ;  /* 0x0000009b59597220 */ /* 0x080fe20000400000 */
[----:B------:R-:W-:Y:S01]  /*9230*/  LEA.HI.X R7, R170, UR5, R173, 0x2, P0 ;  /* 0x00000005aa077c11 */ /* 0x000fe200080f14ad */
[-C--:B------:R-:W-:Y:S01]  /*9240*/  FMUL R21, R90, R155.reuse ;  /* 0x0000009b5a157220 */ /* 0x080fe20000400000 */
[----:B------:R-:W-:Y:S01]  /*9250*/  ISETP.GT.AND P0, PT, R3, 0x8, PT ;  /* 0x000000080300780c */ /* 0x000fe20003f04270 */
[----:B------:R-:W-:Y:S01]  /*9260*/  FMUL R91, R91, R155 ;  /* 0x0000009b5b5b7220 */ /* 0x000fe20000400000 */
[----:B------:R-:W-:Y:S01]  /*9270*/  F2FP.TF32.F32.PACK_B R15, R15 ;  /* 0x0000000fff0f723e */ /* 0x000fe200024050ff */
[-C--:B------:R-:W-:Y:S01]  /*9280*/  FMUL R93, R93, R155.reuse ;  /* 0x0000009b5d5d7220 */ /* 0x080fe20000400000 */
[----:B------:R-:W-:Y:S01]  /*9290*/  ISETP.GT.AND P1, PT, R0, RZ, P0 ;  /* 0x000000ff0000720c */ /* 0x000fe20000724270 */
[-C--:B------:R-:W-:Y:S01]  /*92a0*/  FMUL R23, R94, R155.reuse ;  /* 0x0000009b5e177220 */ /* 0x080fe20000400000 */
[----:B------:R-:W-:Y:S01]  /*92b0*/  ISETP.GT.AND P4, PT, R0, 0x1, P0 ;  /* 0x000000010000780c */ /* 0x000fe20000784270 */
[----:B------:R0:W-:Y:S01]  /*92c0*/  @P2 STG.E desc[UR36][R6.64], R15 ;  /* 0x0000000f06002986 */ /* 0x0001e2000c101924 */
[----:B------:R-:W-:Y:S01]  /*92d0*/  SHF.L.U64.HI R9, R4, 0x5, R5 ;  /* 0x0000000504097819 */ /* 0x000fe20000010205 */
[-C--:B------:R-:W-:Y:S01]  /*92e0*/  FMUL R95, R95, R155.reuse ;  /* 0x0000009b5f5f7220 */ /* 0x080fe20000400000 */
[-C--:B------:R-:W-:Y:S01]  /*92f0*/  IADD3 R12, P2, R11, R6.reuse, RZ ;  /* 0x000000060b0c7210 */ /* 0x080fe20007f5e0ff */
[----:B------:R-:W-:Y:S01]  /*9300*/  FMUL R97, R97, R155 ;  /* 0x0000009b61617220 */ /* 0x000fe20000400000 */
[----:B------:R-:W-:Y:S01]  /*9310*/  F2FP.TF32.F32.PACK_B R89, R89 ;  /* 0x00000059ff59723e */ /* 0x000fe200024050ff */
[----:B------:R-:W-:Y:S01]  /*9320*/  FMUL R99, R99, R155 ;  /* 0x0000009b63637220 */ /* 0x000fe20000400000 */
[----:B------:R-:W-:Y:S01]  /*9330*/  F2FP.TF32.F32.PACK_B R21, R21 ;  /* 0x00000015ff15723e */ /* 0x000fe200024050ff */
[----:B------:R-:W-:Y:S01]  /*9340*/  IMAD.X R13, R9, 0x1, R7, P2 ;  /* 0x00000001090d7824 */ /* 0x000fe200010e0607 */
[----:B------:R-:W-:Y:S01]  /*9350*/  F2FP.TF32.F32.PACK_B R91, R91 ;  /* 0x0000005bff5b723e */ /* 0x000fe200024050ff */
[----:B------:R-:W-:Y:S01]  /*9360*/  @P5 STG.E desc[UR36][R6.64+0x4], R89 ;  /* 0x0000045906005986 */ /* 0x000fe2000c101924 */
[----:B------:R-:W-:Y:S01]  /*9370*/  ISETP.GT.AND P5, PT, R0, 0x8, P3 ;  /* 0x000000080000780c */ /* 0x000fe20001fa4270 */
[-C--:B0-----:R-:W-:Y:S01]  /*9380*/  FMUL R15, R92, R155.reuse ;  /* 0x0000009b5c0f7220 */ /* 0x081fe20000400000 */
[C---:B------:R-:W-:Y:S01]  /*9390*/  ISETP.GT.AND P2, PT, R0.reuse, 0x9, P3 ;  /* 0x000000090000780c */ /* 0x040fe20001f44270 */
[----:B------:R0:W-:Y:S01]  /*93a0*/  @P1 STG.E desc[UR36][R12.64], R21 ;  /* 0x000000150c001986 */ /* 0x0001e2000c101924 */
[C---:B------:R-:W-:Y:S01]  /*93b0*/  ISETP.GT.AND P1, PT, R0.reuse, 0x8, P0 ;  /* 0x000000080000780c */ /* 0x040fe20000724270 */
[----:B------:R-:W-:Y:S01]  /*93c0*/  FMUL R101, R101, R155 ;  /* 0x0000009b65657220 */ /* 0x000fe20000400000 */
[----:B------:R-:W-:Y:S01]  /*93d0*/  F2FP.TF32.F32.PACK_B R15, R15 ;  /* 0x0000000fff0f723e */ /* 0x000fe200024050ff */
[----:B------:R-:W-:Y:S01]  /*93e0*/  @P4 STG.E desc[UR36][R12.64+0x4], R91 ;  /* 0x0000045b0c004986 */ /* 0x000fe2000c101924 */
[----:B------:R-:W-:Y:S01]  /*93f0*/  ISETP.GT.AND P4, PT, R0, 0x9, P0 ;  /* 0x000000090000780c */ /* 0x000fe20000784270 */
[----:B------:R-:W-:Y:S01]  /*9400*/  FMUL R103, R103, R155 ;  /* 0x0000009b67677220 */ /* 0x000fe20000400000 */
[----:B------:R-:W-:Y:S01]  /*9410*/  F2FP.TF32.F32.PACK_B R93, R93 ;  /* 0x0000005dff5d723e */ /* 0x000fe200024050ff */
[----:B------:R-:W-:Y:S01]  /*9420*/  FMUL R105, R105, R155 ;  /* 0x0000009b69697220 */ /* 0x000fe20000400000 */
[----:B------:R-:W-:Y:S01]  /*9430*/  F2FP.TF32.F32.PACK_B R23, R23 ;  /* 0x00000017ff17723e */ /* 0x000fe200024050ff */
[----:B------:R1:W-:Y:S01]  /*9440*/  @P5 STG.E desc[UR36][R6.64+0x20], R15 ;  /* 0x0000200f06005986 */ /* 0x0003e2000c101924 */
[----:B------:R-:W-:Y:S01]  /*9450*/  F2FP.TF32.F32.PACK_B R95, R95 ;  /* 0x0000005fff5f723e */ /* 0x000fe200024050ff */
[-C--:B0-----:R-:W-:Y:S01]  /*9460*/  FMUL R21, R96, R155.reuse ;  /* 0x0000009b60157220 */ /* 0x081fe20000400000 */
[C---:B------:R-:W-:Y:S01]  /*9470*/  ISETP.GT.AND P5, PT, R0.reuse, 0x10, P3 ;  /* 0x000000100000780c */ /* 0x040fe20001fa4270 */
[----:B------:R-:W-:Y:S01]  /*9480*/  @P2 STG.E desc[UR36][R6.64+0x24], R93 ;  /* 0x0000245d06002986 */ /* 0x000fe2000c101924 */
[C---:B------:R-:W-:Y:S01]  /*9490*/  ISETP.GT.AND P2, PT, R0.reuse, 0x11, P3 ;  /* 0x000000110000780c */ /* 0x040fe20001f44270 */
[----:B------:R-:W-:Y:S01]  /*94a0*/  FMUL R107, R107, R155 ;  /* 0x0000009b6b6b7220 */ /* 0x000fe20000400000 */
[----:B------:R-:W-:Y:S01]  /*94b0*/  F2FP.TF32.F32.PACK_B R21, R21 ;  /* 0x00000015ff15723e */ /* 0x000fe200024050ff */
[----:B------:R0:W-:Y:S01]  /*94c0*/  @P1 STG.E desc[UR36][R12.64+0x20], R23 ;  /* 0x000020170c001986 */ /* 0x0001e2000c101924 */
[C---:B------:R-:W-:Y:S01]  /*94d0*/  ISETP.GT.AND P1, PT, R0.reuse, 0x10, P0 ;  /* 0x000000100000780c */ /* 0x040fe20000724270 */
[----:B------:R-:W-:Y:S01]  /*94e0*/  FMUL R109, R109, R155 ;  /* 0x0000009b6d6d7220 */ /* 0x000fe20000400000 */
[----:B------:R-:W-:Y:S01]  /*94f0*/  F2FP.TF32.F32.PACK_B R97, R97 ;  /* 0x00000061ff61723e */ /* 0x000fe200024050ff */
[----:B------:R-:W-:Y:S01]  /*9500*/  @P4 STG.E desc[UR36][R12.64+0x24], R95 ;  /* 0x0000245f0c004986 */ /* 0x000fe2000c101924 */
[----:B------:R-:W-:Y:S01]  /*9510*/  ISETP.GT.AND P4, PT, R0, 0x11, P0 ;  /* 0x000000110000780c */ /* 0x000fe20000784270 */
[----:B-1----:R-:W-:Y:S01]  /*9520*/  FMUL R15, R98, R155 ;  /* 0x0000009b620f7220 */ /* 0x002fe20000400000 */
[----:B------:R-:W-:Y:S01]  /*9530*/  F2FP.TF32.F32.PACK_B R99, R99 ;  /* 0x00000063ff63723e */ /* 0x000fe200024050ff */
[----:B------:R1:W-:Y:S01]  /*9540*/  @P5 STG.E desc[UR36][R6.64+0x40], R21 ;  /* 0x0000401506005986 */ /* 0x0003e2000c101924 */
[C---:B------:R-:W-:Y:S01]  /*9550*/  ISETP.GT.AND P5, PT, R0.reuse, 0x18, P3 ;  /* 0x000000180000780c */ /* 0x040fe20001fa4270 */
[----:B------:R-:W-:Y:S01]  /*9560*/  FMUL R111, R111, R155 ;  /* 0x0000009b6f6f7220 */ /* 0x000fe20000400000 */
[----:B------:R-:W-:Y:S01]  /*9570*/  F2FP.TF32.F32.PACK_B R15, R15 ;  /* 0x0000000fff0f723e */ /* 0x000fe200024050ff */
[----:B------:R-:W-:Y:S01]  /*9580*/  @P2 STG.E desc[UR36][R6.64+0x44], R97 ;  /* 0x0000446106002986 */ /* 0x000fe2000c101924 */
[----:B------:R-:W-:Y:S01]  /*9590*/  ISETP.GT.AND P2, PT, R0, 0x19, P3 ;  /* 0x000000190000780c */ /* 0x000fe20001f44270 */
[----:B0-----:R-:W-:Y:S01]  /*95a0*/  FMUL R23, R100, R155 ;  /* 0x0000009b64177220 */ /* 0x001fe20000400000 */
        /* <DEDUP_REMOVED lines=177> */
[----:B------:R-:W-:Y:S01]  /*a0c0*/  @P1 STG.E desc[UR36][R12.64+0x1a0], R23 ;  /* 0x0001a0170c001986 */ /* 0x000fe2000c101924 */
        /* <DEDUP_REMOVED lines=11> */
[-C--:B------:R-:W-:Y:S01]  /*a180*/  FMUL R33, R33, R155.reuse ;  /* 0x0000009b21217220 */ /* 0x080fe20000400000 */
[----:B------:R-:W-:Y:S01]  /*a190*/  ISETP.GT.AND P3, PT, R0, 0x79, P3 ;  /* 0x000000790000780c */ /* 0x000fe20001f64270 */
[----:B------:R-:W-:Y:S01]  /*a1a0*/  @P1 STG.E desc[UR36][R6.64+0x1c4], R145 ;  /* 0x0001c49106001986 */ /* 0x000fe2000c101924 */
[----:B------:R-:W-:Y:S01]  /*a1b0*/  ISETP.GT.AND P1, PT, R3, 0x80, PT ;  /* 0x000000800300780c */ /* 0x000fe20003f24270 */
[----:B------:R-:W-:Y:S01]  /*a1c0*/  FMUL R35, R35, R155 ;  /* 0x0000009b23237220 */ /* 0x000fe20000400000 */
[----:B------:R-:W-:Y:S01]  /*a1d0*/  F2FP.TF32.F32.PACK_B R149, R149 ;  /* 0x00000095ff95723e */ /* 0x000fe200024050ff */
[----:B------:R1:W-:Y:S01]  /*a1e0*/  @P2 STG.E desc[UR36][R12.64+0x1c0], R15 ;  /* 0x0001c00f0c002986 */ /* 0x0003e2000c101924 */
[----:B------:R-:W-:Y:S01]  /*a1f0*/  ISETP.GT.AND P2, PT, R3, 0x88, PT ;  /* 0x000000880300780c */ /* 0x000fe20003f44270 */
[-C--:B------:R-:W-:Y:S01]  /*a200*/  FMUL R3, R148, R155.reuse ;  /* 0x0000009b94037220 */ /* 0x080fe20000400000 */
[-C--:B0-----:R-:W-:Y:S01]  /*a210*/  FMUL R21, R150, R155.reuse ;  /* 0x0000009b96157220 */ /* 0x081fe20000400000 */
[----:B------:R-:W-:Y:S01]  /*a220*/  @P4 STG.E desc[UR36][R12.64+0x1c4], R147 ;  /* 0x0001c4930c004986 */ /* 0x000fe2000c101924 */
[C---:B------:R-:W-:Y:S01]  /*a230*/  ISETP.GT.AND P4, PT, R0.reuse, 0x78, P0 ;  /* 0x000000780000780c */ /* 0x040fe20000784270 */
[-C--:B------:R-:W-:Y:S01]  /*a240*/  FMUL R37, R37, R155.reuse ;  /* 0x0000009b25257220 */ /* 0x080fe20000400000 */
[----:B------:R-:W-:Y:S01]  /*a250*/  ISETP.GT.AND P0, PT, R0, 0x79, P0 ;  /* 0x000000790000780c */ /* 0x000fe20000704270 */
[----:B------:R-:W-:Y:S01]  /*a260*/  FMUL R39, R39, R155 ;  /* 0x0000009b27277220 */ /* 0x000fe20000400000 */
[----:B------:R-:W-:Y:S01]  /*a270*/  F2FP.TF32.F32.PACK_B R3, R3 ;  /* 0x00000003ff03723e */ /* 0x000fe200024050ff */
[----:B------:R-:W-:Y:S01]  /*a280*/  FMUL R41, R41, R155 ;  /* 0x0000009b29297220 */ /* 0x000fe20000400000 */
[----:B------:R-:W-:Y:S01]  /*a290*/  F2FP.TF32.F32.PACK_B R21, R21 ;  /* 0x00000015ff15723e */ /* 0x000fe200024050ff */
[C---:B-1----:R-:W-:Y:S01]  /*a2a0*/  IMAD.SHL.U32 R15, R4.reuse, 0x200, RZ ;  /* 0x00000200040f7824 */ /* 0x042fe200078e00ff */
[----:B------:R-:W-:Y:S01]  /*a2b0*/  F2FP.TF32.F32.PACK_B R151, R151 ;  /* 0x00000097ff97723e */ /* 0x000fe200024050ff */
[----:B------:R0:W-:Y:S01]  /*a2c0*/  @P5 STG.E desc[UR36][R6.64+0x1e0], R3 ;  /* 0x0001e00306005986 */ /* 0x0001e2000c101924 */
[----:B------:R-:W-:Y:S01]  /*a2d0*/  SHF.L.U64.HI R5, R4, 0x9, R5 ;  /* 0x0000000904057819 */ /* 0x000fe20000010205 */
[----:B------:R-:W-:Y:S01]  /*a2e0*/  FMUL R43, R43, R155 ;  /* 0x0000009b2b2b7220 */ /* 0x000fe20000400000 */
[----:B------:R-:W-:Y:S01]  /*a2f0*/  F2FP.TF32.F32.PACK_B R25, R25 ;  /* 0x00000019ff19723e */ /* 0x000fe200024050ff */
[----:B------:R-:W-:Y:S01]  /*a300*/  @P3 STG.E desc[UR36][R6.64+0x1e4], R149 ;  /* 0x0001e49506003986 */ /* 0x000fe2000c101924 */
[-C--:B------:R-:W-:Y:S01]  /*a310*/  IADD3 R4, P3, R15, R6.reuse, RZ ;  /* 0x000000060f047210 */ /* 0x080fe20007f7e0ff */
[----:B------:R-:W-:Y:S01]  /*a320*/  FMUL R45, R45, R155 ;  /* 0x0000009b2d2d7220 */ /* 0x000fe20000400000 */
[----:B------:R-:W-:Y:S01]  /*a330*/  F2FP.TF32.F32.PACK_B R27, R27 ;  /* 0x0000001bff1b723e */ /* 0x000fe200024050ff */
[----:B------:R1:W-:Y:S01]  /*a340*/  @P4 STG.E desc[UR36][R12.64+0x1e0], R21 ;  /* 0x0001e0150c004986 */ /* 0x0003e2000c101924 */
[----:B------:R-:W-:Y:S01]  /*a350*/  IADD3 R14, P4, P5, R11, R6, R15 ;  /* 0x000000060b0e7210 */ /* 0x000fe20007d9e00f */
[----:B------:R-:W-:Y:S01]  /*a360*/  FMUL R47, R47, R155 ;  /* 0x0000009b2f2f7220 */ /* 0x000fe20000400000 */
[----:B------:R-:W-:Y:S01]  /*a370*/  F2FP.TF32.F32.PACK_B R29, R29 ;  /* 0x0000001dff1d723e */ /* 0x000fe200024050ff */
[----:B------:R2:W-:Y:S01]  /*a380*/  @P0 STG.E desc[UR36][R12.64+0x1e4], R151 ;  /* 0x0001e4970c000986 */ /* 0x0005e2000c101924 */
[----:B------:R-:W-:Y:S01]  /*a390*/  ISETP.GT.AND P0, PT, R0, RZ, P1 ;  /* 0x000000ff0000720c */ /* 0x000fe20000f04270 */
[----:B0-----:R-:W-:Y:S01]  /*a3a0*/  FMUL R3, R24, R155 ;  /* 0x0000009b18037220 */ /* 0x001fe20000400000 */
[----:B------:R-:W-:Y:S01]  /*a3b0*/  IADD3.X R15, R9, R7, R5, P4, P5 ;  /* 0x00000007090f7210 */ /* 0x000fe200027ea405 */
[----:B------:R-:W-:Y:S01]  /*a3c0*/  IMAD.X R5, R5, 0x1, R7, P3 ;  /* 0x0000000105057824 */ /* 0x000fe200018e0607 */
[C---:B------:R-:W-:Y:S01]  /*a3d0*/  ISETP.GT.AND P5, PT, R0.reuse, 0x1, P1 ;  /* 0x000000010000780c */ /* 0x040fe20000fa4270 */
[-C--:B------:R-:W-:Y:S01]  /*a3e0*/  FMUL R49, R49, R155.reuse ;  /* 0x0000009b31317220 */ /* 0x080fe20000400000 */
[----:B------:R-:W-:Y:S01]  /*a3f0*/  ISETP.GT.AND P4, PT, R0, RZ, P2 ;  /* 0x000000ff0000720c */ /* 0x000fe20001784270 */
[----:B-1----:R-:W-:Y:S01]  /*a400*/  FMUL R21, R26, R155 ;  /* 0x0000009b1a157220 */ /* 0x002fe20000400000 */
[----:B------:R-:W-:Y:S01]  /*a410*/  F2FP.TF32.F32.PACK_B R3, R3 ;  /* 0x00000003ff03723e */ /* 0x000fe200024050ff */
[-C--:B------:R-:W-:Y:S01]  /*a420*/  FMUL R51, R51, R155.reuse ;  /* 0x0000009b33337220 */ /* 0x080fe20000400000 */
[-C--:B------:R-:W-:Y:S01]  /*a430*/  IADD3 R6, P3, R11, R4.reuse, RZ ;  /* 0x000000040b067210 */ /* 0x080fe20007f7e0ff */
[----:B--2---:R-:W-:Y:S01]  /*a440*/  FMUL R13, R28, R155 ;  /* 0x0000009b1c0d7220 */ /* 0x004fe20000400000 */
[----:B------:R-:W-:Y:S01]  /*a450*/  F2FP.TF32.F32.PACK_B R21, R21 ;  /* 0x00000015ff15723e */ /* 0x000fe200024050ff */
[----:B------:R0:W-:Y:S01]  /*a460*/  @P0 STG.E desc[UR36][R4.64], R3 ;  /* 0x0000000304000986 */ /* 0x0001e2000c101924 */
[C---:B------:R-:W-:Y:S01]  /*a470*/  ISETP.GT.AND P0, PT, R0.reuse, 0x1, P2 ;  /* 0x000000010000780c */ /* 0x040fe20001704270 */
[--C-:B------:R-:W-:Y:S01]  /*a480*/  IMAD.X R7, R9, 0x1, R5.reuse, P3 ;  /* 0x0000000109077824 */ /* 0x100fe200018e0605 */
[C---:B------:R-:W-:Y:S01]  /*a490*/  ISETP.GT.AND P3, PT, R0.reuse, 0x9, P1 ;  /* 0x000000090000780c */ /* 0x040fe20000f64270 */
[----:B------:R-:W-:Y:S01]  /*a4a0*/  @P5 STG.E desc[UR36][R4.64+0x4], R25 ;  /* 0x0000041904005986 */ /* 0x000fe2000c101924 */
[----:B------:R-:W-:Y:S01]  /*a4b0*/  F2FP.TF32.F32.PACK_B R13, R13 ;  /* 0x0000000dff0d723e */ /* 0x000fe200024050ff */
[-C--:B------:R-:W-:Y:S01]  /*a4c0*/  FMUL R53, R53, R155.reuse ;  /* 0x0000009b35357220 */ /* 0x080fe20000400000 */
[----:B------:R-:W-:Y:S01]  /*a4d0*/  IADD3 R8, P5, R11, R4, RZ ;  /* 0x000000040b087210 */ /* 0x000fe20007fbe0ff */
[----:B------:R1:W-:Y:S01]  /*a4e0*/  @P4 STG.E desc[UR36][R6.64], R21 ;  /* 0x0000001506004986 */ /* 0x0003e2000c101924 */
[----:B------:R-:W-:Y:S01]  /*a4f0*/  ISETP.GT.AND P4, PT, R0, 0x8, P1 ;  /* 0x000000080000780c */ /* 0x000fe20000f84270 */
[----:B------:R-:W-:Y:S01]  /*a500*/  FMUL R11, R32, R155 ;  /* 0x0000009b200b7220 */ /* 0x000fe20000400000 */
[----:B------:R-:W-:Y:S01]  /*a510*/  F2FP.TF32.F32.PACK_B R31, R31 ;  /* 0x0000001fff1f723e */ /* 0x000fe200024050ff */
[-C--:B0-----:R-:W-:Y:S01]  /*a520*/  FMUL R3, R30, R155.reuse ;  /* 0x0000009b1e037220 */ /* 0x081fe20000400000 */
[----:B------:R-:W-:Y:S01]  /*a530*/  IMAD.X R9, R9, 0x1, R5, P5 ;  /* 0x0000000109097824 */ /* 0x000fe200028e0605 */
[----:B------:R-:W-:Y:S01]  /*a540*/  @P0 STG.E desc[UR36][R6.64+0x4], R27 ;  /* 0x0000041b06000986 */ /* 0x000fe2000c101924 */
[C---:B------:R-:W-:Y:S01]  /*a550*/  ISETP.GT.AND P0, PT, R0.reuse, 0x8, P2 ;  /* 0x000000080000780c */ /* 0x040fe20001704270 */
[----:B------:R-:W-:Y:S01]  /*a560*/  FMUL R55, R55, R155 ;  /* 0x0000009b37377220 */ /* 0x000fe20000400000 */
[----:B------:R-:W-:Y:S01]  /*a570*/  F2FP.TF32.F32.PACK_B R3, R3 ;  /* 0x00000003ff03723e */ /* 0x000fe200024050ff */
[----:B------:R-:W-:Y:S01]  /*a580*/  @P3 STG.E desc[UR36][R4.64+0x24], R29 ;  /* 0x0000241d04003986 */ /* 0x000fe2000c101924 */
[----:B------:R-:W-:Y:S01]  /*a590*/  ISETP.GT.AND P5, PT, R0, 0x10, P1 ;  /* 0x000000100000780c */ /* 0x000fe20000fa4270 */
[-C--:B-1----:R-:W-:Y:S01]  /*a5a0*/  FMUL R21, R36, R155.reuse ;  /* 0x0000009b24157220 */ /* 0x082fe20000400000 */
[C---:B------:R-:W-:Y:S01]  /*a5b0*/  ISETP.GT.AND P3, PT, R0.reuse, 0x11, P1 ;  /* 0x000000110000780c */ /* 0x040fe20000f64270 */
[----:B------:R0:W-:Y:S01]  /*a5c0*/  @P4 STG.E desc[UR36][R4.64+0x20], R13 ;  /* 0x0000200d04004986 */ /* 0x0001e2000c101924 */
[C---:B------:R-:W-:Y:S01]  /*a5d0*/  ISETP.GT.AND P4, PT, R0.reuse, 0x9, P2 ;  /* 0x000000090000780c */ /* 0x040fe20001784270 */
[----:B------:R-:W-:Y:S01]  /*a5e0*/  FMUL R57, R57, R155 ;  /* 0x0000009b39397220 */ /* 0x000fe20000400000 */
[----:B------:R-:W-:Y:S01]  /*a5f0*/  F2FP.TF32.F32.PACK_B R11, R11 ;  /* 0x0000000bff0b723e */ /* 0x000fe200024050ff */
[----:B------:R-:W-:Y:S01]  /*a600*/  FMUL R59, R59, R155 ;  /* 0x0000009b3b3b7220 */ /* 0x000fe20000400000 */
[----:B------:R-:W-:Y:S01]  /*a610*/  F2FP.TF32.F32.PACK_B R33, R33 ;  /* 0x00000021ff21723e */ /* 0x000fe200024050ff */
[----:B------:R1:W-:Y:S01]  /*a620*/  @P0 STG.E desc[UR36][R8.64+0x20], R3 ;  /* 0x0000200308000986 */ /* 0x0003e2000c101924 */
[----:B------:R-:W-:Y:S01]  /*a630*/  ISETP.GT.AND P0, PT, R0, 0x10, P2 ;  /* 0x000000100000780c */ /* 0x000fe20001704270 */
[----:B------:R-:W-:Y:S01]  /*a640*/  FMUL R61, R61, R155 ;  /* 0x0000009b3d3d7220 */ /* 0x000fe20000400000 */
[----:B------:R-:W-:Y:S01]  /*a650*/  F2FP.TF32.F32.PACK_B R35, R35 ;  /* 0x00000023ff23723e */ /* 0x000fe200024050ff */
[----:B------:R-:W-:Y:S01]  /*a660*/  FMUL R63, R63, R155 ;  /* 0x0000009b3f3f7220 */ /* 0x000fe20000400000 */
[----:B------:R-:W-:Y:S01]  /*a670*/  F2FP.TF32.F32.PACK_B R21, R21 ;  /* 0x00000015ff15723e */ /* 0x000fe200024050ff */
[----:B0-----:R-:W-:Y:S01]  /*a680*/  FMUL R13, R34, R155 ;  /* 0x0000009b220d7220 */ /* 0x001fe20000400000 */
[----:B------:R-:W-:Y:S01]  /*a690*/  F2FP.TF32.F32.PACK_B R37, R37 ;  /* 0x00000025ff25723e */ /* 0x000fe200024050ff */
[----:B------:R-:W-:Y:S01]  /*a6a0*/  @P4 STG.E desc[UR36][R14.64+0x24], R31 ;  /* 0x0000241f0e004986 */ /* 0x000fe2000c101924 */
[C---:B------:R-:W-:Y:S01]  /*a6b0*/  ISETP.GT.AND P4, PT, R0.reuse, 0x11, P2 ;  /* 0x000000110000780c */ /* 0x040fe20001784270 */
[----:B------:R-:W-:Y:S01]  /*a6c0*/  FMUL R65, R65, R155 ;  /* 0x0000009b41417220 */ /* 0x000fe20000400000 */
[----:B------:R-:W-:Y:S01]  /*a6d0*/  F2FP.TF32.F32.PACK_B R13, R13 ;  /* 0x0000000dff0d723e */ /* 0x000fe200024050ff */
[----:B------:R0:W-:Y:S01]  /*a6e0*/  @P5 STG.E desc[UR36][R4.64+0x40], R11 ;  /* 0x0000400b04005986 */ /* 0x0001e2000c101924 */
[----:B------:R-:W-:Y:S01]  /*a6f0*/  ISETP.GT.AND P5, PT, R0, 0x18, P1 ;  /* 0x000000180000780c */ /* 0x000fe20000fa4270 */
[----:B------:R-:W-:-:S02]  /*a700*/  @P0 IMAD.MOV.U32 R6, RZ, RZ, R14 ;  /* 0x000000ffff060224 */ /* 0x000fc400078e000e */
[-C--:B-1----:R-:W-:Y:S01]  /*a710*/  FMUL R3, R38, R155.reuse ;  /* 0x0000009b26037220 */ /* 0x082fe20000400000 */
[--C-:B------:R-:W-:Y:S01]  /*a720*/  @P0 IMAD.MOV.U32 R7, RZ, RZ, R15.reuse ;  /* 0x000000ffff070224 */ /* 0x100fe200078e000f */
[----:B------:R-:W-:Y:S01]  /*a730*/  @P3 STG.E desc[UR36][R4.64+0x44], R33 ;  /* 0x0000442104003986 */ /* 0x000fe2000c101924 */
[----:B------:R-:W-:Y:S01]  /*a740*/  ISETP.GT.AND P3, PT, R0, 0x19, P1 ;  /* 0x000000190000780c */ /* 0x000fe20000f64270 */
[----:B------:R-:W-:Y:S01]  /*a750*/  FMUL R9, R40, R155 ;  /* 0x0000009b28097220 */ /* 0x000fe20000400000 */
[----:B------:R-:W-:Y:S01]  /*a760*/  F2FP.TF32.F32.PACK_B R3, R3 ;  /* 0x00000003ff03723e */ /* 0x000fe200024050ff */
[----:B------:R1:W-:Y:S01]  /*a770*/  @P0 STG.E desc[UR36][R6.64+0x40], R13 ;  /* 0x0000400d06000986 */ /* 0x0003e2000c101924 */
[----:B------:R-:W-:Y:S01]  /*a780*/  ISETP.GT.AND P0, PT, R0, 0x18, P2 ;  /* 0x000000180000780c */ /* 0x000fe20001704270 */
[----:B------:R-:W-:Y:S01]  /*a790*/  FMUL R67, R67, R155 ;  /* 0x0000009b43437220 */ /* 0x000fe20000400000 */
[----:B------:R-:W-:Y:S01]  /*a7a0*/  F2FP.TF32.F32.PACK_B R39, R39 ;  /* 0x00000027ff27723e */ /* 0x000fe200024050ff */
[----:B0-----:R-:W-:Y:S01]  /*a7b0*/  FMUL R11, R42, R155 ;  /* 0x0000009b2a0b7220 */ /* 0x001fe20000400000 */
[----:B------:R-:W-:Y:S01]  /*a7c0*/  F2FP.TF32.F32.PACK_B R9, R9 ;  /* 0x00000009ff09723e */ /* 0x000fe200024050ff */
[----:B------:R-:W-:Y:S01]  /*a7d0*/  FMUL R69, R69, R155 ;  /* 0x0000009b45457220 */ /* 0x000fe20000400000 */
[----:B------:R-:W-:Y:S01]  /*a7e0*/  F2FP.TF32.F32.PACK_B R41, R41 ;  /* 0x00000029ff29723e */ /* 0x000fe200024050ff */
[----:B------:R-:W-:Y:S01]  /*a7f0*/  FMUL R71, R71, R155 ;  /* 0x0000009b47477220 */ /* 0x000fe20000400000 */
[----:B------:R-:W-:Y:S01]  /*a800*/  F2FP.TF32.F32.PACK_B R11, R11 ;  /* 0x0000000bff0b723e */ /* 0x000fe200024050ff */
[----:B------:R-:W-:Y:S01]  /*a810*/  FMUL R73, R73, R155 ;  /* 0x0000009b49497220 */ /* 0x000fe20000400000 */
[----:B------:R-:W-:Y:S01]  /*a820*/  F2FP.TF32.F32.PACK_B R43, R43 ;  /* 0x0000002bff2b723e */ /* 0x000fe200024050ff */
[--C-:B-1----:R-:W-:Y:S01]  /*a830*/  @P4 IMAD.MOV.U32 R6, RZ, RZ, R14.reuse ;  /* 0x000000ffff064224 */ /* 0x102fe200078e000e */
[----:B------:R-:W-:Y:S01]  /*a840*/  F2FP.TF32.F32.PACK_B R45, R45 ;  /* 0x0000002dff2d723e */ /* 0x000fe200024050ff */
[--C-:B------:R-:W-:Y:S01]  /*a850*/  @P4 IMAD.MOV.U32 R7, RZ, RZ, R15.reuse ;  /* 0x000000ffff074224 */ /* 0x100fe200078e000f */
[----:B------:R-:W-:Y:S01]  /*a860*/  F2FP.TF32.F32.PACK_B R47, R47 ;  /* 0x0000002fff2f723e */ /* 0x000fe200024050ff */
[----:B------:R-:W-:Y:S01]  /*a870*/  FMUL R75, R75, R155 ;  /* 0x0000009b4b4b7220 */ /* 0x000fe20000400000 */
[----:B------:R-:W-:Y:S01]  /*a880*/  F2FP.TF32.F32.PACK_B R49, R49 ;  /* 0x00000031ff31723e */ /* 0x000fe200024050ff */
[-C--:B------:R-:W-:Y:S01]  /*a890*/  FMUL R77, R77, R155.reuse ;  /* 0x0000009b4d4d7220 */ /* 0x080fe20000400000 */
[----:B------:R0:W-:Y:S01]  /*a8a0*/  @P4 STG.E desc[UR36][R6.64+0x44], R35 ;  /* 0x0000442306004986 */ /* 0x0001e2000c101924 */
[C---:B------:R-:W-:Y:S01]  /*a8b0*/  ISETP.GT.AND P4, PT, R0.reuse, 0x19, P2 ;  /* 0x000000190000780c */ /* 0x040fe20001784270 */
[----:B------:R-:W-:Y:S01]  /*a8c0*/  FMUL R79, R79, R155 ;  /* 0x0000009b4f4f7220 */ /* 0x000fe20000400000 */
[----:B------:R-:W-:Y:S01]  /*a8d0*/  F2FP.TF32.F32.PACK_B R51, R51 ;  /* 0x00000033ff33723e */ /* 0x000fe200024050ff */
[----:B------:R1:W-:Y:S01]  /*a8e0*/  @P5 STG.E desc[UR36][R4.64+0x60], R21 ;  /* 0x0000601504005986 */ /* 0x0003e2000c101924 */
[----:B------:R-:W-:Y:S01]  /*a8f0*/  ISETP.GT.AND P5, PT, R0, 0x20, P1 ;  /* 0x000000200000780c */ /* 0x000fe20000fa4270 */
[----:B------:R-:W-:Y:S01]  /*a900*/  FMUL R13, R80, R155 ;  /* 0x0000009b500d7220 */ /* 0x000fe20000400000 */
[----:B------:R-:W-:Y:S01]  /*a910*/  F2FP.TF32.F32.PACK_B R53, R53 ;  /* 0x00000035ff35723e */ /* 0x000fe200024050ff */
[----:B------:R-:W-:Y:S01]  /*a920*/  @P3 STG.E desc[UR36][R4.64+0x64], R37 ;  /* 0x0000642504003986 */ /* 0x000fe2000c101924 */
[----:B------:R-:W-:Y:S01]  /*a930*/  ISETP.GT.AND P3, PT, R0, 0x21, P1 ;  /* 0x000000210000780c */ /* 0x000fe20000f64270 */
[----:B------:R-:W-:Y:S01]  /*a940*/  FMUL R81, R81, R155 ;  /* 0x0000009b51517220 */ /* 0x000fe20000400000 */
[----:B------:R-:W-:Y:S01]  /*a950*/  F2FP.TF32.F32.PACK_B R55, R55 ;  /* 0x00000037ff37723e */ /* 0x000fe200024050ff */
[----:B0-----:R-:W-:Y:S01]  /*a960*/  @P0 IMAD.MOV.U32 R6, RZ, RZ, R14 ;  /* 0x000000ffff060224 */ /* 0x001fe200078e000e */
[----:B------:R-:W-:Y:S01]  /*a970*/  F2FP.TF32.F32.PACK_B R57, R57 ;  /* 0x00000039ff39723e */ /* 0x000fe200024050ff */
[----:B------:R-:W-:Y:S01]  /*a980*/  @P0 IMAD.MOV.U32 R7, RZ, RZ, R15 ;  /* 0x000000ffff070224 */ /* 0x000fe200078e000f */
[----:B------:R-:W-:Y:S01]  /*a990*/  F2FP.TF32.F32.PACK_B R59, R59 ;  /* 0x0000003bff3b723e */ /* 0x000fe200024050ff */
[----:B------:R-:W-:Y:S01]  /*a9a0*/  FMUL R83, R83, R155 ;  /* 0x0000009b53537220 */ /* 0x000fe20000400000 */
[----:B------:R-:W-:Y:S01]  /*a9b0*/  F2FP.TF32.F32.PACK_B R61, R61 ;  /* 0x0000003dff3d723e */ /* 0x000fe200024050ff */
[-C--:B-1----:R-:W-:Y:S01]  /*a9c0*/  FMUL R21, R84, R155.reuse ;  /* 0x0000009b54157220 */ /* 0x082fe20000400000 */
[----:B------:R0:W-:Y:S01]  /*a9d0*/  @P0 STG.E desc[UR36][R6.64+0x60], R3 ;  /* 0x0000600306000986 */ /* 0x0001e2000c101924 */
[----:B------:R-:W-:Y:S01]  /*a9e0*/  ISETP.GT.AND P0, PT, R0, 0x20, P2 ;  /* 0x000000200000780c */ /* 0x000fe20001704270 */
[----:B------:R-:W-:Y:S01]  /*a9f0*/  FMUL R85, R85, R155 ;  /* 0x0000009b55557220 */ /* 0x000fe20000400000 */
[----:B------:R-:W-:Y:S01]  /*aa00*/  F2FP.TF32.F32.PACK_B R63, R63 ;  /* 0x0000003fff3f723e */ /* 0x000fe200024050ff */
[----:B------:R-:W-:Y:S01]  /*aa10*/  FMUL R87, R87, R155 ;  /* 0x0000009b57577220 */ /* 0x000fe20000400000 */
[----:B------:R-:W-:-:S02]  /*aa20*/  F2FP.TF32.F32.PACK_B R65, R65 ;  /* 0x00000041ff41723e */ /* 0x000fc400024050ff */
[----:B------:R-:W-:Y:S02]  /*aa30*/  F2FP.TF32.F32.PACK_B R67, R67 ;  /* 0x00000043ff43723e */ /* 0x000fe400024050ff */
[----:B------:R-:W-:Y:S02]  /*aa40*/  F2FP.TF32.F32.PACK_B R69, R69 ;  /* 0x00000045ff45723e */ /* 0x000fe400024050ff */
[----:B------:R-:W-:Y:S01]  /*aa50*/  F2FP.TF32.F32.PACK_B R71, R71 ;  /* 0x00000047ff47723e */ /* 0x000fe200024050ff */
[----:B0-----:R-:W-:Y:S02]  /*aa60*/  @P4 IMAD.MOV.U32 R6, RZ, RZ, R14 ;  /* 0x000000ffff064224 */ /* 0x001fe400078e000e */
[----:B------:R-:W-:Y:S01]  /*aa70*/  FMUL R3, R44, R155 ;  /* 0x0000009b2c037220 */ /* 0x000fe20000400000 */
[----:B------:R-:W-:Y:S01]  /*aa80*/  @P4 IMAD.MOV.U32 R7, RZ, RZ, R15 ;  /* 0x000000ffff074224 */ /* 0x000fe200078e000f */
[----:B------:R-:W-:Y:S02]  /*aa90*/  F2FP.TF32.F32.PACK_B R73, R73 ;  /* 0x00000049ff49723e */ /* 0x000fe400024050ff */
[----:B------:R-:W-:-:S02]  /*aaa0*/  F2FP.TF32.F32.PACK_B R75, R75 ;  /* 0x0000004bff4b723e */ /* 0x000fc400024050ff */
[----:B------:R0:W-:Y:S01]  /*aab0*/  @P4 STG.E desc[UR36][R6.64+0x64], R39 ;  /* 0x0000642706004986 */ /* 0x0001e2000c101924 */
[C---:B------:R-:W-:Y:S02]  /*aac0*/  ISETP.GT.AND P4, PT, R0.reuse, 0x21, P2 ;  /* 0x000000210000780c */ /* 0x040fe40001784270 */
[----:B------:R-:W-:Y:S01]  /*aad0*/  F2FP.TF32.F32.PACK_B R3, R3 ;  /* 0x00000003ff03723e */ /* 0x000fe200024050ff */
[----:B------:R1:W-:Y:S01]  /*aae0*/  @P5 STG.E desc[UR36][R4.64+0x80], R9 ;  /* 0x0000800904005986 */ /* 0x0003e2000c101924 */
[C---:B------:R-:W-:Y:S02]  /*aaf0*/  ISETP.GT.AND P5, PT, R0.reuse, 0x28, P1 ;  /* 0x000000280000780c */ /* 0x040fe40000fa4270 */
[----:B------:R-:W-:Y:S01]  /*ab00*/  F2FP.TF32.F32.PACK_B R77, R77 ;  /* 0x0000004dff4d723e */ /* 0x000fe200024050ff */
[----:B------:R-:W-:Y:S01]  /*ab10*/  @P3 STG.E desc[UR36][R4.64+0x84], R41 ;  /* 0x0000842904003986 */ /* 0x000fe2000c101924 */
[----:B------:R-:W-:Y:S02]  /*ab20*/  ISETP.GT.AND P3, PT, R0, 0x29, P1 ;  /* 0x000000290000780c */ /* 0x000fe40000f64270 */
[----:B------:R-:W-:Y:S01]  /*ab30*/  F2FP.TF32.F32.PACK_B R79, R79 ;  /* 0x0000004fff4f723e */ /* 0x000fe200024050ff */
[----:B0-----:R-:W-:Y:S01]  /*ab40*/  @P0 IMAD.MOV.U32 R6, RZ, RZ, R14 ;  /* 0x000000ffff060224 */ /* 0x001fe200078e000e */
[----:B------:R-:W-:Y:S01]  /*ab50*/  F2FP.TF32.F32.PACK_B R13, R13 ;  /* 0x0000000dff0d723e */ /* 0x000fe200024050ff */
[----:B------:R-:W-:Y:S01]  /*ab60*/  @P0 IMAD.MOV.U32 R7, RZ, RZ, R15 ;  /* 0x000000ffff070224 */ /* 0x000fe200078e000f */
[----:B------:R-:W-:Y:S01]  /*ab70*/  F2FP.TF32.F32.PACK_B R81, R81 ;  /* 0x00000051ff51723e */ /* 0x000fe200024050ff */
[----:B-1----:R-:W-:Y:S01]  /*ab80*/  FMUL R9, R46, R155 ;  /* 0x0000009b2e097220 */ /* 0x002fe20000400000 */
[----:B------:R-:W-:-:S02]  /*ab90*/  F2FP.TF32.F32.PACK_B R83, R83 ;  /* 0x00000053ff53723e */ /* 0x000fc400024050ff */
[----:B------:R0:W-:Y:S01]  /*aba0*/  @P0 STG.E desc[UR36][R6.64+0x80], R11 ;  /* 0x0000800b06000986 */ /* 0x0001e2000c101924 */
[----:B------:R-:W-:Y:S02]  /*abb0*/  ISETP.GT.AND P0, PT, R0, 0x28, P2 ;  /* 0x000000280000780c */ /* 0x000fe40001704270 */
[----:B------:R-:W-:Y:S02]  /*abc0*/  F2FP.TF32.F32.PACK_B R9, R9 ;  /* 0x00000009ff09723e */ /* 0x000fe400024050ff */
[----:B------:R-:W-:Y:S02]  /*abd0*/  F2FP.TF32.F32.PACK_B R21, R21 ;  /* 0x00000015ff15723e */ /* 0x000fe400024050ff */
[----:B------:R-:W-:Y:S02]  /*abe0*/  F2FP.TF32.F32.PACK_B R85, R85 ;  /* 0x00000055ff55723e */ /* 0x000fe400024050ff */
[----:B------:R-:W-:Y:S01]  /*abf0*/  F2FP.TF32.F32.PACK_B R87, R87 ;  /* 0x00000057ff57723e */ /* 0x000fe200024050ff */
[----:B0-----:R-:W-:-:S02]  /*ac00*/  @P4 IMAD.MOV.U32 R6, RZ, RZ, R14 ;  /* 0x000000ffff064224 */ /* 0x001fc400078e000e */
[----:B------:R-:W-:Y:S01]  /*ac10*/  FMUL R11, R48, R155 ;  /* 0x0000009b300b7220 */ /* 0x000fe20000400000 */
[----:B------:R-:W-:-:S04]  /*ac20*/  @P4 IMAD.MOV.U32 R7, RZ, RZ, R15 ;  /* 0x000000ffff074224 */ /* 0x000fc800078e000f */
[----:B------:R-:W-:Y:S01]  /*ac30*/  F2FP.TF32.F32.PACK_B R11, R11 ;  /* 0x0000000bff0b723e */ /* 0x000fe200024050ff */
[----:B------:R0:W-:Y:S01]  /*ac40*/  @P4 STG.E desc[UR36][R6.64+0x84], R43 ;  /* 0x0000842b06004986 */ /* 0x0001e2000c101924 */
[----:B------:R-:W-:-:S03]  /*ac50*/  ISETP.GT.AND P4, PT, R0, 0x29, P2 ;  /* 0x000000290000780c */ /* 0x000fc60001784270 */
[----:B------:R1:W-:Y:S01]  /*ac60*/  @P5 STG.E desc[UR36][R4.64+0xa0], R3 ;  /* 0x0000a00304005986 */ /* 0x0003e2000c101924 */
[----:B------:R-:W-:-:S03]  /*ac70*/  ISETP.GT.AND P5, PT, R0, 0x30, P1 ;  /* 0x000000300000780c */ /* 0x000fc60000fa4270 */
[----:B------:R-:W-:Y:S01]  /*ac80*/  @P3 STG.E desc[UR36][R4.64+0xa4], R45 ;  /* 0x0000a42d04003986 */ /* 0x000fe2000c101924 */
[----:B------:R-:W-:Y:S01]  /*ac90*/  ISETP.GT.AND P3, PT, R0, 0x31, P1 ;  /* 0x000000310000780c */ /* 0x000fe20000f64270 */
[----:B0-----:R-:W-:Y:S02]  /*aca0*/  @P0 IMAD.MOV.U32 R6, RZ, RZ, R14 ;  /* 0x000000ffff060224 */ /* 0x001fe400078e000e */
[----:B------:R-:W-:Y:S02]  /*acb0*/  @P0 IMAD.MOV.U32 R7, RZ, RZ, R15 ;  /* 0x000000ffff070224 */ /* 0x000fe400078e000f */
[----:B-1----:R-:W-:-:S03]  /*acc0*/  FMUL R3, R50, R155 ;  /* 0x0000009b32037220 */ /* 0x002fc60000400000 */
[----:B------:R0:W-:Y:S01]  /*acd0*/  @P0 STG.E desc[UR36][R6.64+0xa0], R9 ;  /* 0x0000a00906000986 */ /* 0x0001e2000c101924 */
[----:B------:R-:W-:Y:S02]  /*ace0*/  ISETP.GT.AND P0, PT, R0, 0x30, P2 ;  /* 0x000000300000780c */ /* 0x000fe40001704270 */
[----:B------:R-:W-:Y:S01]  /*acf0*/  F2FP.TF32.F32.PACK_B R3, R3 ;  /* 0x00000003ff03723e */ /* 0x000fe200024050ff */
[----:B0-----:R-:W-:Y:S02]  /*ad00*/  @P4 IMAD.MOV.U32 R6, RZ, RZ, R14 ;  /* 0x000000ffff064224 */ /* 0x001fe400078e000e */
        /* <DEDUP_REMOVED lines=69> */
[----:B------:R-:W-:Y:S01]  /*b160*/  @P3 STG.E desc[UR36][R4.64+0x144], R65 ;  /* 0x0001444104003986 */ /* 0x000fe2000c101924 */
[----:B------:R-:W-:-:S03]  /*b170*/  ISETP.GT.AND P3, PT, R0, 0x59, P1 ;  /* 0x000000590000780c */ /* 0x000fc60000f64270 */
[----:B------:R1:W-:Y:S01]  /*b180*/  @P5 STG.E desc[UR36][R4.64+0x140], R9 ;  /* 0x0001400904005986 */ /* 0x0003e2000c101924 */
[----:B------:R-:W-:Y:S01]  /*b190*/  ISETP.GT.AND P5, PT, R0, 0x58, P1 ;  /* 0x000000580000780c */ /* 0x000fe20000fa4270 */
[----:B0-----:R-:W-:Y:S02]  /*b1a0*/  @P0 IMAD.MOV.U32 R6, RZ, RZ, R14 ;  /* 0x000000ffff060224 */ /* 0x001fe400078e000e */
[----:B------:R-:W-:-:S05]  /*b1b0*/  @P0 IMAD.MOV.U32 R7, RZ, RZ, R15 ;  /* 0x000000ffff070224 */ /* 0x000fca00078e000f */
[----:B------:R0:W-:Y:S01]  /*b1c0*/  @P0 STG.E desc[UR36][R6.64+0x140], R11 ;  /* 0x0001400b06000986 */ /* 0x0001e2000c101924 */
[----:B------:R-:W-:Y:S01]  /*b1d0*/  ISETP.GT.AND P0, PT, R0, 0x58, P2 ;  /* 0x000000580000780c */ /* 0x000fe20001704270 */
[----:B-1----:R-:W-:-:S05]  /*b1e0*/  FMUL R9, R70, R155 ;  /* 0x0000009b46097220 */ /* 0x002fca0000400000 */
        /* <DEDUP_REMOVED lines=50> */
[----:B------:R-:W-:-:S05]  /*b510*/  @P4 IMAD.MOV.U32 R7, RZ, RZ, R15 ;  /* 0x000000ffff074224 */ /* 0x000fca00078e000f */
[----:B------:R0:W-:Y:S01]  /*b520*/  @P4 STG.E desc[UR36][R6.64+0x1a4], R79 ;  /* 0x0001a44f06004986 */ /* 0x0001e2000c101924 */
[----:B------:R-:W-:-:S03]  /*b530*/  ISETP.GT.AND P4, PT, R0, 0x71, P2 ;  /* 0x000000710000780c */ /* 0x000fc60001784270 */
[----:B------:R-:W-:Y:S01]  /*b540*/  @P3 STG.E desc[UR36][R4.64+0x1c0], R13 ;  /* 0x0001c00d04003986 */ /* 0x000fe2000c101924 */
[C---:B------:R-:W-:Y:S02]  /*b550*/  ISETP.GT.AND P3, PT, R0.reuse, 0x78, P1 ;  /* 0x000000780000780c */ /* 0x040fe40000f64270 */
[C---:B------:R-:W-:Y:S01]  /*b560*/  ISETP.GT.AND P1, PT, R0.reuse, 0x79, P1 ;  /* 0x000000790000780c */ /* 0x040fe20000f24270 */
[----:B------:R-:W-:Y:S01]  /*b570*/  @P5 STG.E desc[UR36][R4.64+0x1c4], R81 ;  /* 0x0001c45104005986 */ /* 0x000fe2000c101924 */
[C---:B------:R-:W-:Y:S02]  /*b580*/  ISETP.GT.AND P5, PT, R0.reuse, 0x78, P2 ;  /* 0x000000780000780c */ /* 0x040fe400017a4270 */
[----:B------:R-:W-:Y:S01]  /*b590*/  ISETP.GT.AND P2, PT, R0, 0x79, P2 ;  /* 0x000000790000780c */ /* 0x000fe20001744270 */
[----:B0-----:R-:W-:Y:S02]  /*b5a0*/  @P0 IMAD.MOV.U32 R6, RZ, RZ, R14 ;  /* 0x000000ffff060224 */ /* 0x001fe400078e000e */
[----:B------:R-:W-:-:S05]  /*b5b0*/  @P0 IMAD.MOV.U32 R7, RZ, RZ, R15 ;  /* 0x000000ffff070224 */ /* 0x000fca00078e000f */
[----:B------:R0:W-:Y:S02]  /*b5c0*/  @P0 STG.E desc[UR36][R6.64+0x1c0], R3 ;  /* 0x0001c00306000986 */ /* 0x0001e4000c101924 */
[----:B0-----:R-:W-:Y:S02]  /*b5d0*/  @P4 IMAD.MOV.U32 R6, RZ, RZ, R14 ;  /* 0x000000ffff064224 */ /* 0x001fe400078e000e */
[----:B------:R-:W-:-:S05]  /*b5e0*/  @P4 IMAD.MOV.U32 R7, RZ, RZ, R15 ;  /* 0x000000ffff074224 */ /* 0x000fca00078e000f */
[----:B------:R-:W-:Y:S04]  /*b5f0*/  @P4 STG.E desc[UR36][R6.64+0x1c4], R83 ;  /* 0x0001c45306004986 */ /* 0x000fe8000c101924 */
[----:B------:R-:W-:Y:S04]  /*b600*/  @P3 STG.E desc[UR36][R4.64+0x1e0], R21 ;  /* 0x0001e01504003986 */ /* 0x000fe8000c101924 */
[----:B------:R0:W-:Y:S02]  /*b610*/  @P1 STG.E desc[UR36][R4.64+0x1e4], R85 ;  /* 0x0001e45504001986 */ /* 0x0001e4000c101924 */
[----:B0-----:R-:W-:-:S02]  /*b620*/  @P5 IMAD.MOV.U32 R4, RZ, RZ, R14 ;  /* 0x000000ffff045224 */ /* 0x001fc400078e000e */
[----:B------:R-:W-:-:S05]  /*b630*/  @P5 IMAD.MOV.U32 R5, RZ, RZ, R15 ;  /* 0x000000ffff055224 */ /* 0x000fca00078e000f */
[----:B------:R0:W-:Y:S04]  /*b640*/  @P5 STG.E desc[UR36][R4.64+0x1e0], R9 ;  /* 0x0001e00904005986 */ /* 0x0001e8000c101924 */
[----:B------:R0:W-:Y:S02]  /*b650*/  @P2 STG.E desc[UR36][R14.64+0x1e4], R87 ;  /* 0x0001e4570e002986 */ /* 0x0001e4000c101924 */
.L_x_284:
[----:B------:R-:W-:Y:S05]  /*b660*/  BSYNC B0 ;  /* 0x0000000000007941 */ /* 0x000fea0003800000 */
.L_x_32:
[----:B------:R-:W-:Y:S01]  /*b670*/  ULDC UR4, c[0x0][0xc] ;  /* 0x0000030000047ab9 */ /* 0x000fe20000000800 */
[----:B------:R-:W-:Y:S01]  /*b680*/  ULDC UR5, c[0x0][0x10] ;  /* 0x0000040000057ab9 */ /* 0x000fe20000000800 */
[----:B0-----:R-:W0:Y:S01]  /*b690*/  LDC R3, c[0x0][0x14] ;  /* 0x00000500ff037b82 */ /* 0x001e220000000800 */
[----:B------:R-:W-:Y:S01]  /*b6a0*/  UIMAD.WIDE.U32 UR4, UR4, UR5, URZ ;  /* 0x00000005040472a5 */ /* 0x000fe2000f8e003f */
[----:B------:R-:W-:Y:S01]  /*b6b0*/  PRMT R0, RZ, 0x7610, R0 ;  /* 0x00007610ff007816 */ /* 0x000fe20000000000 */
[----:B-----5:R-:W-:Y:S02]  /*b6c0*/  IMAD.MOV.U32 R154, RZ, RZ, -0x1 ;  /* 0xffffffffff9a7424 */ /* 0x020fe400078e00ff */
[----:B------:R-:W-:Y:S02]  /*b6d0*/  IMAD.MOV.U32 R23, RZ, RZ, -0x1 ;  /* 0xffffffffff177424 */ /* 0x000fe400078e00ff */
[----:B0-----:R-:W-:-:S04]  /*b6e0*/  IMAD.WIDE.U32 R16, R3, UR4, R16 ;  /* 0x0000000403107c25 */ /* 0x001fc8000f8e0010 */
[----:B------:R-:W-:Y:S01]  /*b6f0*/  IMAD R3, R3, UR5, RZ ;  /* 0x0000000503037c24 */ /* 0x000fe2000f8e02ff */
[----:B------:R-:W-:Y:S02]  /*b700*/  ULDC.64 UR4, c[0x0][0x650] ;  /* 0x0001940000047ab9 */ /* 0x000fe40000000a00 */
[----:B------:R-:W-:Y:S01]  /*b710*/  ISETP.GE.U32.AND P0, PT, R16, UR4, PT ;  /* 0x0000000410007c0c */ /* 0x000fe2000bf06070 */
[----:B------:R-:W-:-:S05]  /*b720*/  IMAD.IADD R17, R17, 0x1, R3 ;  /* 0x0000000111117824 */ /* 0x000fca00078e0203 */
[----:B------:R-:W-:-:S13]  /*b730*/  ISETP.GE.U32.AND.EX P0, PT, R17, UR5, PT, P0 ;  /* 0x0000000511007c0c */ /* 0x000fda000bf06100 */
[----:B------:R-:W-:Y:S05]  /*b740*/  @P0 BRA `(.L_x_285) ;  /* 0x0000000400640947 */ /* 0x000fea0003800000 */
[----:B------:R-:W0:Y:S01]  /*b750*/  S2R R12, SR_CTAID.X ;  /* 0x00000000000c7919 */ /* 0x000e220000002500 */
[----:B---3--:R-:W3:Y:S01]  /*b760*/  LDC.64 R10, c[0x0][0x628] ;  /* 0x00018a00ff0a7b82 */ /* 0x008ee20000000a00 */
[----:B------:R-:W-:Y:S01]  /*b770*/  ULDC UR4, c[0x0][0x150] ;  /* 0x0000540000047ab9 */ /* 0x000fe20000000800 */
[----:B------:R-:W-:Y:S01]  /*b780*/  IMAD.MOV.U32 R8, RZ, RZ, R16 ;  /* 0x000000ffff087224 */ /* 0x000fe200078e0010 */
[----:B------:R-:W0:Y:S01]  /*b790*/  S2R R24, SR_CTAID.Y ;  /* 0x0000000000187919 */ /* 0x000e220000002600 */
[----:B------:R-:W-:-:S04]  /*b7a0*/  IMAD.MOV.U32 R9, RZ, RZ, R17 ;  /* 0x000000ffff097224 */ /* 0x000fc800078e0011 */
[----:B------:R-:W1:Y:S08]  /*b7b0*/  LDC R21, c[0x0][0x144] ;  /* 0x00005100ff157b82 */ /* 0x000e700000000800 */
[----:B------:R-:W1:Y:S08]  /*b7c0*/  LDC R0, c[0x0][0x630] ;  /* 0x00018c00ff007b82 */ /* 0x000e700000000800 */
[----:B------:R-:W1:Y:S01]  /*b7d0*/  LDC.64 R14, c[0x0][0x620] ;  /* 0x00018800ff0e7b82 */ /* 0x000e620000000a00 */
[----:B---3--:R-:W-:-:S04]  /*b7e0*/  ISETP.NE.U32.AND P0, PT, R10, RZ, PT ;  /* 0x000000ff0a00720c */ /* 0x008fc80003f05070 */
[----:B------:R-:W-:Y:S02]  /*b7f0*/  ISETP.NE.AND.EX P0, PT, R11, RZ, PT, P0 ;  /* 0x000000ff0b00720c */ /* 0x000fe40003f05300 */
[----:B0-----:R-:W-:-:S05]  /*b800*/  I2FP.F32.U32 R3, R12 ;  /* 0x0000000c00037245 */ /* 0x001fca0000201000 */
[----:B------:R-:W-:-:S04]  /*b810*/  FMUL R3, R3, UR4 ;  /* 0x0000000403037c20 */ /* 0x000fc80008400000 */
[----:B------:R0:W3:Y:S02]  /*b820*/  F2I.U32.TRUNC.NTZ R20, R3 ;  /* 0x0000000300147305 */ /* 0x0000e4000020f000 */
[----:B------:R-:W-:Y:S05]  /*b830*/  @!P0 BRA `(.L_x_286) ;  /* 0x0000000000288947 */ /* 0x000fea0003800000 */
[----:B0-----:R-:W0:Y:S02]  /*b840*/  LDC R3, c[0x0][0x634] ;  /* 0x00018d00ff037b82 */ /* 0x001e240000000800 */
        /* <DEDUP_REMOVED lines=9> */
.L_x_286:
[----:B------:R-:W5:Y:S01]  /*b8e0*/  LDC.64 R30, c[0x0][0x640] ;  /* 0x00019000ff1e7b82 */ /* 0x000f620000000a00 */
[-CC-:B-1----:R-:W-:Y:S01]  /*b8f0*/  SHF.R.U64 R23, R8, R0.reuse, R9.reuse ;  /* 0x0000000008177219 */ /* 0x182fe20000001209 */
[----:B---3--:R-:W-:Y:S01]  /*b900*/  IMAD.MOV R20, RZ, RZ, -R20 ;  /* 0x000000ffff147224 */ /* 0x008fe200078e0a14 */
[----:B------:R-:W-:Y:S01]  /*b910*/  SHF.R.U32.HI R0, RZ, R0, R9 ;  /* 0x00000000ff007219 */ /* 0x000fe20000011609 */
[----:B------:R-:W-:Y:S01]  /*b920*/  ULDC UR4, c[0x0][0x154] ;  /* 0x0000550000047ab9 */ /* 0x000fe20000000800 */
[----:B0-----:R-:W-:Y:S01]  /*b930*/  IADD3 R3, P0, RZ, -R23, RZ ;  /* 0x80000017ff037210 */ /* 0x001fe20007f1e0ff */
[----:B------:R-:W-:Y:S02]  /*b940*/  IMAD R26, R21, R20, R12 ;  /* 0x00000014151a7224 */ /* 0x000fe400078e020c */
[----:B------:R-:W0:Y:S01]  /*b950*/  LDC R6, c[0x0][0x618] ;  /* 0x00018600ff067b82 */ /* 0x000e220000000800 */
[----:B------:R-:W-:Y:S02]  /*b960*/  IMAD.MOV.U32 R7, RZ, RZ, 0x1 ;  /* 0x00000001ff077424 */ /* 0x000fe400078e00ff */
[----:B------:R-:W-:-:S04]  /*b970*/  IMAD.X R5, RZ, RZ, ~R0, P0 ;  /* 0x000000ffff057224 */ /* 0x000fc800000e0e00 */
[-C--:B------:R-:W-:Y:S01]  /*b980*/  IMAD R0, R5, R14.reuse, RZ ;  /* 0x0000000e05007224 */ /* 0x080fe200078e02ff */
[----:B------:R-:W1:Y:S01]  /*b990*/  LDC R8, c[0x0][0x608] ;  /* 0x00018200ff087b82 */ /* 0x000e620000000800 */
[----:B------:R-:W-:-:S04]  /*b9a0*/  IMAD.WIDE.U32 R4, R3, R14, R16 ;  /* 0x0000000e03047225 */ /* 0x000fc800078e0010 */
[----:B------:R-:W-:Y:S01]  /*b9b0*/  IMAD R3, R3, R15, R0 ;  /* 0x0000000f03037224 */ /* 0x000fe200078e0200 */
[----:B------:R-:W-:Y:S02]  /*b9c0*/  I2FP.F32.U32 R0, R24 ;  /* 0x0000001800007245 */ /* 0x000fe40000201000 */
[----:B------:R-:W3:Y:S01]  /*b9d0*/  LDC R28, c[0x0][0x658] ;  /* 0x00019600ff1c7b82 */ /* 0x000ee20000000800 */
[----:B------:R-:W-:Y:S01]  /*b9e0*/  IMAD.IADD R3, R5, 0x1, R3 ;  /* 0x0000000105037824 */ /* 0x000fe200078e0203 */
[----:B-----5:R-:W-:Y:S01]  /*b9f0*/  ISETP.NE.U32.AND P0, PT, R30, RZ, PT ;  /* 0x000000ff1e00720c */ /* 0x020fe20003f05070 */
[----:B------:R-:W-:Y:S01]  /*ba00*/  FMUL R0, R0, UR4 ;  /* 0x0000000400007c20 */ /* 0x000fe20008400000 */
[----:B------:R-:W-:Y:S02]  /*ba10*/  IMAD.MOV.U32 R5, RZ, RZ, -0x1 ;  /* 0xffffffffff057424 */ /* 0x000fe400078e00ff */
[----:B------:R-:W-:Y:S01]  /*ba20*/  ISETP.NE.AND.EX P0, PT, R31, RZ, PT, P0 ;  /* 0x000000ff1f00720c */ /* 0x000fe20003f05300 */
[----:B------:R1:W2:Y:S01]  /*ba30*/  F2I.U32.TRUNC.NTZ R13, R0 ;  /* 0x00000000000d7305 */ /* 0x0002a2000020f000 */
[----:B------:R-:W2:Y:S01]  /*ba40*/  LDC R15, c[0x0][0x148] ;  /* 0x00005200ff0f7b82 */ /* 0x000ea20000000800 */
[----:B0-----:R-:W-:-:S02]  /*ba50*/  SHF.R.U64 R12, R4, R6, R3 ;  /* 0x00000006040c7219 */ /* 0x001fc40000001203 */
[----:B------:R-:W-:-:S05]  /*ba60*/  SHF.R.U32.HI R3, RZ, R6, R3 ;  /* 0x00000006ff037219 */ /* 0x000fca0000011603 */
[----:B------:R-:W0:Y:S01]  /*ba70*/  LDC R20, c[0x0][0x600] ;  /* 0x00018000ff147b82 */ /* 0x000e220000000800 */
[-CC-:B-1----:R-:W-:Y:S02]  /*ba80*/  SHF.R.U64 R10, R12, R8.reuse, R3.reuse ;  /* 0x000000080c0a7219 */ /* 0x182fe40000001203 */
[----:B------:R-:W-:-:S05]  /*ba90*/  SHF.R.U32.HI R3, RZ, R8, R3 ;  /* 0x00000008ff037219 */ /* 0x000fca0000011603 */
[----:B------:R-:W1:Y:S01]  /*baa0*/  LDC R21, c[0x0][0x648] ;  /* 0x00019200ff157b82 */ /* 0x000e620000000800 */
[-C--:B---3--:R-:W-:Y:S02]  /*bab0*/  SHF.L.U32 R4, R5, R28.reuse, RZ ;  /* 0x0000001c05047219 */ /* 0x088fe400000006ff */
[-CC-:B------:R-:W-:Y:S02]  /*bac0*/  SHF.R.U64 R14, R10, R28.reuse, R3.reuse ;  /* 0x0000001c0a0e7219 */ /* 0x180fe40000001203 */
[----:B------:R-:W-:Y:S02]  /*bad0*/  SHF.R.U32.HI R5, RZ, R28, R3 ;  /* 0x0000001cff057219 */ /* 0x000fe40000011603 */
[----:B------:R-:W-:Y:S01]  /*bae0*/  LOP3.LUT R153, RZ, R4, RZ, 0x33, !PT ;  /* 0x00000004ff997212 */ /* 0x000fe200078e33ff */
[----:B------:R-:W3:Y:S01]  /*baf0*/  LDC R25, c[0x0][0x638] ;  /* 0x00018e00ff197b82 */ /* 0x000ee20000000800 */
[----:B------:R-:W-:Y:S01]  /*bb00*/  SHF.L.U32 R28, R7, R28, RZ ;  /* 0x0000001c071c7219 */ /* 0x000fe200000006ff */
[----:B------:R-:W-:-:S06]  /*bb10*/  IMAD.MOV.U32 R4, RZ, RZ, R14 ;  /* 0x000000ffff047224 */ /* 0x000fcc00078e000e */
[----:B------:R-:W0:Y:S01]  /*bb20*/  LDC R27, c[0x0][0x610] ;  /* 0x00018400ff1b7b82 */ /* 0x000e220000000800 */
[----:B------:R-:W-:Y:S05]  /*bb30*/  @!P0 BRA `(.L_x_287) ;  /* 0x0000000000288947 */ /* 0x000fea0003800000 */
[----:B------:R-:W5:Y:S02]  /*bb40*/  LDC R3, c[0x0][0x64c] ;  /* 0x00019300ff037b82 */ /* 0x000f640000000800 */
[----:B-----5:R-:W-:-:S05]  /*bb50*/  IADD3 R3, P0, R14, R3, RZ ;  /* 0x000000030e037210 */ /* 0x020fca0007f1e0ff */
        /* <DEDUP_REMOVED lines=8> */
.L_x_287:
[----:B------:R-:W-:Y:S01]  /*bbe0*/  ISETP.NE.AND P0, PT, R2, 0x1, PT ;  /* 0x000000010200780c */ /* 0x000fe20003f05270 */
[----:B--2---:R-:W-:Y:S01]  /*bbf0*/  IMAD.MOV R13, RZ, RZ, -R13 ;  /* 0x000000ffff0d7224 */ /* 0x004fe200078e0a0d */
[----:B-1----:R-:W-:Y:S01]  /*bc00*/  SHF.R.U64 R0, R4, R21, R5 ;  /* 0x0000001504007219 */ /* 0x002fe20000001205 */
[----:B0-----:R-:W-:Y:S01]  /*bc10*/  VIADD R5, R20, 0xffffffff ;  /* 0xffffffff14057836 */ /* 0x001fe20000000000 */
[----:B------:R-:W-:-:S03]  /*bc20*/  LOP3.LUT R153, R10, R153, RZ, 0xc0, !PT ;  /* 0x000000990a997212 */ /* 0x000fc600078ec0ff */
[----:B------:R-:W-:Y:S01]  /*bc30*/  IMAD.MOV R3, RZ, RZ, -R0 ;  /* 0x000000ffff037224 */ /* 0x000fe200078e0a00 */
[----:B------:R-:W-:Y:S01]  /*bc40*/  LOP3.LUT R5, R12, R5, RZ, 0xc0, !PT ;  /* 0x000000050c057212 */ /* 0x000fe200078ec0ff */
[----:B------:R-:W-:Y:S02]  /*bc50*/  IMAD R153, R28, R0, R153 ;  /* 0x000000001c997224 */ /* 0x000fe400078e0299 */
[----:B---3--:R-:W-:Y:S02]  /*bc60*/  IMAD R0, R3, R25, R14 ;  /* 0x0000001903007224 */ /* 0x008fe400078e020e */
[----:B------:R-:W-:Y:S02]  /*bc70*/  @P0 IMAD R26, R15, R13, R24 ;  /* 0x0000000d0f1a0224 */ /* 0x000fe400078e0218 */
[----:B------:R-:W-:Y:S02]  /*bc80*/  IMAD R4, R0, R20, R5 ;  /* 0x0000001400047224 */ /* 0x000fe400078e0205 */
[----:B------:R-:W-:-:S02]  /*bc90*/  IMAD R153, R153, R27, R26 ;  /* 0x0000001b99997224 */ /* 0x000fc400078e021a */
[----:B------:R-:W-:-:S03]  /*bca0*/  IMAD.MOV.U32 R3, RZ, RZ, 0x1 ;  /* 0x00000001ff037424 */ /* 0x000fc600078e00ff */
[----:B------:R-:W-:Y:S02]  /*bcb0*/  SEL R154, R4, R153, !P0 ;  /* 0x00000099049a7207 */ /* 0x000fe40004000000 */
[----:B------:R-:W-:Y:S02]  /*bcc0*/  PRMT R0, R3, 0x7610, R0 ;  /* 0x0000761003007816 */ /* 0x000fe40000000000 */
[----:B------:R-:W-:-:S07]  /*bcd0*/  SEL R153, R153, R4, !P0 ;  /* 0x0000000499997207 */ /* 0x000fce0004000000 */
.L_x_285:
[----:B------:R-:W-:-:S13]  /*bce0*/  LOP3.LUT P0, RZ, R0, 0xff, RZ, 0xc0, !PT ;  /* 0x000000ff00ff7812 */ /* 0x000fda000780c0ff */
[----:B------:R-:W-:Y:S05]  /*bcf0*/  @P0 BRA `(.L_x_288) ;  /* 0xffffff5400400947 */ /* 0x000fea000383ffff */
[----:B------:R-:W-:Y:S05]  /*bd00*/  EXIT ;  /* 0x000000000000794d */ /* 0x000fea0003800000 */
.L_x_7:
[----:B0-----:R-:W-:Y:S01]  /*bd10*/  ULDC.64 UR4, c[0x0][0x650] ;  /* 0x0001940000047ab9 */ /* 0x001fe20000000a00 */
        /* <DEDUP_REMOVED lines=25> */
.L_x_290:
[----:B------:R-:W0:Y:S01]  /*beb0*/  LDC.64 R28, c[0x0][0x640] ;  /* 0x00019000ff1c7b82 */ /* 0x000e220000000a00 */
[-CC-:B------:R-:W-:Y:S01]  /*bec0*/  SHF.R.U64 R22, R12, R6.reuse, R13.reuse ;  /* 0x000000060c167219 */ /* 0x180fe2000000120d */
[----:B------:R-:W-:Y:S01]  /*bed0*/  IMAD.MOV.U32 R30, RZ, RZ, 0x1 ;  /* 0x00000001ff1e7424 */ /* 0x000fe200078e00ff */
[----:B------:R-:W-:Y:S02]  /*bee0*/  SHF.R.U32.HI R6, RZ, R6, R13 ;  /* 0x00000006ff067219 */ /* 0x000fe4000001160d */
        /* <DEDUP_REMOVED lines=8> */
[----:B------:R-:W-:Y:S01]  /*bf70*/  IMAD.IADD R9, R9, 0x1, R11 ;  /* 0x0000000109097824 */ /* 0x000fe200078e020b */
[----:B0-----:R-:W-:-:S04]  /*bf80*/  ISETP.NE.U32.AND P0, PT, R28, RZ, PT ;  /* 0x000000ff1c00720c */ /* 0x001fc80003f05070 */
[----:B------:R-:W-:Y:S02]  /*bf90*/  ISETP.NE.AND.EX P0, PT, R29, RZ, PT, P0 ;  /* 0x000000ff1d00720c */ /* 0x000fe40003f05300 */
[----:B------:R-:W0:Y:S01]  /*bfa0*/  LDC R20, c[0x0][0x600] ;  /* 0x00018000ff147b82 */ /* 0x000e220000000800 */
[-CC-:B-1----:R-:W-:Y:S01]  /*bfb0*/  SHF.R.U64 R14, R8, R10.reuse, R9.reuse ;  /* 0x0000000a080e7219 */ /* 0x182fe20000001209 */
[----:B------:R-:W-:Y:S01]  /*bfc0*/  IMAD.MOV.U32 R8, RZ, RZ, -0x1 ;  /* 0xffffffffff087424 */ /* 0x000fe200078e00ff */
[----:B------:R-:W-:-:S05]  /*bfd0*/  SHF.R.U32.HI R9, RZ, R10, R9 ;  /* 0x0000000aff097219 */ /* 0x000fca0000011609 */
[----:B------:R-:W1:Y:S01]  /*bfe0*/  LDC R26, c[0x0][0x648] ;  /* 0x00019200ff1a7b82 */ /* 0x000e620000000800 */
[-CC-:B--2---:R-:W-:Y:S02]  /*bff0*/  SHF.R.U64 R21, R14, R12.reuse, R9.reuse ;  /* 0x0000000c0e157219 */ /* 0x184fe40000001209 */
[----:B------:R-:W-:-:S05]  /*c000*/  SHF.R.U32.HI R6, RZ, R12, R9 ;  /* 0x0000000cff067219 */ /* 0x000fca0000011609 */
[----:B------:R-:W2:Y:S01]  /*c010*/  LDC R27, c[0x0][0x638] ;  /* 0x00018e00ff1b7b82 */ /* 0x000ea20000000800 */
[-C--:B---3--:R-:W-:Y:S02]  /*c020*/  SHF.L.U32 R8, R8, R25.reuse, RZ ;  /* 0x0000001908087219 */ /* 0x088fe400000006ff */
[-CC-:B------:R-:W-:Y:S02]  /*c030*/  SHF.R.U64 R23, R21, R25.reuse, R6.reuse ;  /* 0x0000001915177219 */ /* 0x180fe40000001206 */
[----:B------:R-:W-:Y:S02]  /*c040*/  LOP3.LUT R32, RZ, R8, RZ, 0x33, !PT ;  /* 0x00000008ff207212 */ /* 0x000fe400078e33ff */
[----:B------:R-:W-:Y:S01]  /*c050*/  SHF.R.U32.HI R9, RZ, R25, R6 ;  /* 0x00000019ff097219 */ /* 0x000fe20000011606 */
[----:B------:R-:W3:Y:S01]  /*c060*/  LDC R31, c[0x0][0x610] ;  /* 0x00018400ff1f7b82 */ /* 0x000ee20000000800 */
[----:B------:R-:W-:Y:S01]  /*c070*/  IMAD.MOV.U32 R8, RZ, RZ, R23 ;  /* 0x000000ffff087224 */ /* 0x000fe200078e0017 */
[----:B------:R-:W-:Y:S06]  /*c080*/  @!P0 BRA `(.L_x_291) ;  /* 0x0000000000288947 */ /* 0x000fec0003800000 */
        /* <DEDUP_REMOVED lines=10> */
.L_x_291:
[----:B------:R-:W-:Y:S02]  /*c130*/  ISETP.NE.AND P0, PT, R2, 0x1, PT ;  /* 0x000000010200780c */ /* 0x000fe40003f05270 */
[----:B-1----:R-:W-:Y:S01]  /*c140*/  SHF.R.U64 R6, R8, R26, R9 ;  /* 0x0000001a08067219 */ /* 0x002fe20000001209 */
[----:B0-----:R-:W-:Y:S01]  /*c150*/  VIADD R9, R20, 0xffffffff ;  /* 0xffffffff14097836 */ /* 0x001fe20000000000 */
[----:B------:R-:W-:Y:S02]  /*c160*/  SHF.L.U32 R30, R30, R25, RZ ;  /* 0x000000191e1e7219 */ /* 0x000fe400000006ff */
[----:B------:R-:W-:Y:S01]  /*c170*/  LOP3.LUT R5, R21, R32, RZ, 0xc0, !PT ;  /* 0x0000002015057212 */ /* 0x000fe200078ec0ff */
[----:B------:R-:W-:-:S04]  /*c180*/  IMAD.MOV R8, RZ, RZ, -R6 ;  /* 0x000000ffff087224 */ /* 0x000fc800078e0a06 */
[----:B------:R-:W-:Y:S01]  /*c190*/  IMAD R6, R30, R6, R5 ;  /* 0x000000061e067224 */ /* 0x000fe200078e0205 */
[----:B------:R-:W-:Y:S01]  /*c1a0*/  LOP3.LUT R5, R14, R9, RZ, 0xc0, !PT ;  /* 0x000000090e057212 */ /* 0x000fe200078ec0ff */
[----:B------:R-:W-:Y:S02]  /*c1b0*/  @P0 IMAD R3, R7, R24, R4 ;  /* 0x0000001807030224 */ /* 0x000fe400078e0204 */
[----:B--2---:R-:W-:Y:S02]  /*c1c0*/  IMAD R4, R8, R27, R23 ;  /* 0x0000001b08047224 */ /* 0x004fe400078e0217 */
[----:B---3--:R-:W-:Y:S02]  /*c1d0*/  IMAD R3, R6, R31, R3 ;  /* 0x0000001f06037224 */ /* 0x008fe400078e0203 */
[----:B------:R-:W-:Y:S02]  /*c1e0*/  IMAD R4, R4, R20, R5 ;  /* 0x0000001404047224 */ /* 0x000fe400078e0205 */
[----:B------:R-:W-:-:S02]  /*c1f0*/  IMAD.MOV.U32 R8, RZ, RZ, 0x1 ;  /* 0x00000001ff087424 */ /* 0x000fc400078e00ff */
[----:B------:R-:W-:Y:S01]  /*c200*/  IMAD.MOV.U32 R6, RZ, RZ, R22 ;  /* 0x000000ffff067224 */ /* 0x000fe200078e0016 */
[----:B------:R-:W-:Y:S02]  /*c210*/  SEL R21, R4, R3, !P0 ;  /* 0x0000000304157207 */ /* 0x000fe40004000000 */
[----:B------:R-:W-:-:S07]  /*c220*/  SEL R20, R3, R4, !P0 ;  /* 0x0000000403147207 */ /* 0x000fce0004000000 */
.L_x_289:
[----:B------:R-:W-:-:S08]  /*c230*/  NOP ;  /* 0x0000000000007918 */ /* 0x000fd00000000000 */
[----:B------:R-:W0:-:S00]  /*c240*/  USETMAXREG.DEALLOC.CTAPOOL 0x28 ;  /* 0x00000028000079c8 */ /* 0x000e0000080e0500 */
[----:B0-----:R-:W-:-:S13]  /*c250*/  ISETP.NE.AND P0, PT, R0, RZ, PT ;  /* 0x000000ff0000720c */ /* 0x001fda0003f05270 */
[----:B------:R-:W-:Y:S05]  /*c260*/  @P0 EXIT ;  /* 0x000000000000094d */ /* 0x000fea0003800000 */
[----:B------:R-:W-:Y:S01]  /*c270*/  LOP3.LUT P0, RZ, R8, 0xff, RZ, 0xc0, !PT ;  /* 0x000000ff08ff7812 */ /* 0x000fe2000780c0ff */
[----:B------:R-:W-:Y:S02]  /*c280*/  IMAD.MOV.U32 R0, RZ, RZ, 0x1 ;  /* 0x00000001ff007424 */ /* 0x000fe400078e00ff */
[----:B------:R-:W-:-:S10]  /*c290*/  IMAD.MOV.U32 R3, RZ, RZ, RZ ;  /* 0x000000ffff037224 */ /* 0x000fd400078e00ff */
[----:B------:R-:W-:Y:S05]  /*c2a0*/  @!P0 BRA `(.L_x_292) ;  /* 0x0000000c00d08947 */ /* 0x000fea0003800000 */
[----:B------:R-:W0:Y:S01]  /*c2b0*/  LDC R0, c[0x0][0x28c] ;  /* 0x0000a300ff007b82 */ /* 0x000e220000000800 */
[----:B------:R-:W1:Y:S01]  /*c2c0*/  S2R R11, SR_CgaCtaId ;  /* 0x00000000000b7919 */ /* 0x000e620000008800 */
[----:B------:R-:W-:Y:S01]  /*c2d0*/  ULDC UR21, c[0x0][0x658] ;  /* 0x0001960000157ab9 */ /* 0x000fe20000000800 */
[----:B------:R-:W-:Y:S01]  /*c2e0*/  UMOV UR5, 0xffffffff ;  /* 0xffffffff00057882 */ /* 0x000fe20000000000 */
[----:B------:R-:W-:Y:S01]  /*c2f0*/  ULDC UR4, c[0x0][0xc] ;  /* 0x0000030000047ab9 */ /* 0x000fe20000000800 */
[----:B------:R-:W-:Y:S01]  /*c300*/  USHF.L.U32 UR29, UR5, UR21, URZ ;  /* 0x00000015051d7299 */ /* 0x000fe2000800063f */
[----:B------:R-:W-:Y:S01]  /*c310*/  BSSY B0, `(.L_x_292) ;  /* 0x00000ed000007945 */ /* 0x000fe20003800000 */
[----:B------:R-:W-:Y:S01]  /*c320*/  UMOV UR6, 0x1 ;  /* 0x0000000100067882 */ /* 0x000fe20000000000 */
[----:B------:R-:W-:Y:S01]  /*c330*/  ULDC UR5, c[0x0][0x10] ;  /* 0x0000040000057ab9 */ /* 0x000fe20000000800 */
[----:B------:R-:W-:Y:S01]  /*c340*/  USHF.L.U32 UR21, UR6, UR21, URZ ;  /* 0x0000001506157299 */ /* 0x000fe2000800063f */
[----:B------:R-:W-:Y:S01]  /*c350*/  IMAD.MOV.U32 R9, RZ, RZ, 0x1 ;  /* 0x00000001ff097424 */ /* 0x000fe200078e00ff */
[----:B------:R-:W-:Y:S01]  /*c360*/  UIMAD.WIDE.U32 UR4, UR4, UR5, URZ ;  /* 0x00000005040472a5 */ /* 0x000fe2000f8e003f */
[----:B------:R-:W-:Y:S01]  /*c370*/  LOP3.LUT R13, R19, 0x2, RZ, 0xfc, !PT ;  /* 0x00000002130d7812 */ /* 0x000fe200078efcff */
[----:B------:R-:W-:Y:S01]  /*c380*/  ULDC UR6, c[0x0][0x14] ;  /* 0x0000050000067ab9 */ /* 0x000fe20000000800 */
[----:B------:R-:W-:Y:S01]  /*c390*/  ULDC UR13, c[0x0][0x600] ;  /* 0x00018000000d7ab9 */ /* 0x000fe20000000800 */
[----:B------:R-:W-:-:S02]  /*c3a0*/  UIMAD.WIDE.U32 UR22, UR4, UR6, URZ ;  /* 0x00000006041672a5 */ /* 0x000fc4000f8e003f */
[----:B------:R-:W-:Y:S02]  /*c3b0*/  UIMAD UR37, UR5, UR6, URZ ;  /* 0x00000006052572a4 */ /* 0x000fe4000f8e023f */
[----:B------:R-:W-:Y:S02]  /*c3c0*/  UIADD3 UR13, UR13, -0x1, URZ ;  /* 0xffffffff0d0d7890 */ /* 0x000fe4000fffe03f */
[----:B------:R-:W-:Y:S02]  /*c3d0*/  ULOP3.LUT UR29, URZ, UR29, URZ, 0x33, !UPT ;  /* 0x0000001d3f1d7292 */ /* 0x000fe4000f8e333f */
[----:B------:R-:W-:Y:S01]  /*c3e0*/  UIADD3 UR37, UR23, UR37, URZ ;  /* 0x0000002517257290 */ /* 0x000fe2000fffe03f */
[----:B0-----:R-:W-:Y:S01]  /*c3f0*/  VIADD R0, R0, 0x7f ;  /* 0x0000007f00007836 */ /* 0x001fe20000000000 */
[----:B------:R-:W-:-:S04]  /*c400*/  ULDC.64 UR30, c[0x0][0x198] ;  /* 0x00006600001e7ab9 */ /* 0x000fc80000000a00 */
[----:B------:R-:W-:-:S04]  /*c410*/  SHF.R.S32.HI R3, RZ, 0x1f, R0 ;  /* 0x0000001fff037819 */ /* 0x000fc80000011400 */
[----:B------:R-:W-:Y:S01]  /*c420*/  LEA.HI R8, R3, R0, RZ, 0x7 ;  /* 0x0000000003087211 */ /* 0x000fe200078f38ff */
[C---:B-1----:R-:W-:Y:S02]  /*c430*/  IMAD.SHL.U32 R10, R11.reuse, 0x40, RZ ;  /* 0x000000400b0a7824 */ /* 0x042fe400078e00ff */
[----:B------:R-:W-:Y:S01]  /*c440*/  IMAD.SHL.U32 R11, R11, 0x800, RZ ;  /* 0x000008000b0b7824 */ /* 0x000fe200078e00ff */
[----:B------:R-:W-:Y:S01]  /*c450*/  SHF.R.S32.HI R8, RZ, 0x7, R8 ;  /* 0x00000007ff087819 */ /* 0x000fe20000011408 */
[----:B------:R-:W-:Y:S01]  /*c460*/  IMAD.MOV.U32 R0, RZ, RZ, 0x1 ;  /* 0x00000001ff007424 */ /* 0x000fe200078e00ff */
[----:B------:R-:W-:Y:S01]  /*c470*/  LOP3.LUT R10, R10, 0x40, RZ, 0xc0, !PT ;  /* 0x000000400a0a7812 */ /* 0x000fe200078ec0ff */
[----:B------:R-:W-:Y:S01]  /*c480*/  IMAD.MOV.U32 R3, RZ, RZ, RZ ;  /* 0x000000ffff037224 */ /* 0x000fe200078e00ff */
[----:B------:R-:W-:Y:S01]  /*c490*/  LOP3.LUT R11, R11, 0x800, RZ, 0xc0, !PT ;  /* 0x000008000b0b7812 */ /* 0x000fe200078ec0ff */
[----:B------:R-:W-:-:S07]  /*c4a0*/  VIADD R12, R8, 0x1 ;  /* 0x00000001080c7836 */ /* 0x000fce0000000000 */
.L_x_303:
[----:B------:R-:W-:-:S03]  /*c4b0*/  UMOV UR4, 0xffffffff ;  /* 0xffffffff00047882 */ /* 0x000fc60000000000 */
[----:B------:R-:W-:Y:S05]  /*c4c0*/  BRA.DIV UR4, `(.L_x_293) ;  /* 0x0000001204307947 */ /* 0x000fea000b800000 */
[----:B------:R-:W-:-:S13]  /*c4d0*/  ELECT P6, URZ, PT ;  /* 0x00000000003f782f */ /* 0x000fda00038c0000 */
.L_x_314:
[----:B------:R-:W0:Y:S01]  /*c4e0*/  LDC R4, c[0x0][0x28c] ;  /* 0x0000a300ff047b82 */ /* 0x000e220000000800 */
[----:B------:R-:W-:Y:S01]  /*c4f0*/  BSSY B1, `(.L_x_294) ;  /* 0x000005a000017945 */ /* 0x000fe20003800000 */
[----:B0-----:R-:W-:-:S13]  /*c500*/  ISETP.LT.OR P6, PT, R4, 0x1, !P6 ;  /* 0x000000010400780c */ /* 0x001fda00077c1670 */
[----:B------:R-:W-:Y:S05]  /*c510*/  @P6 BRA `(.L_x_295) ;  /* 0x00000004005c6947 */ /* 0x000fea0003800000 */
[----:B------:R-:W-:Y:S02]  /*c520*/  IMAD.SHL.U32 R22, R20, 0x100, RZ ;  /* 0x0000010014167824 */ /* 0x000fe400078e00ff */
[----:B------:R-:W-:Y:S02]  /*c530*/  IMAD R21, R21, 0x80, R10 ;  /* 0x0000008015157824 */ /* 0x000fe400078e020a */
[----:B------:R-:W-:Y:S02]  /*c540*/  IMAD.MOV.U32 R24, RZ, RZ, RZ ;  /* 0x000000ffff187224 */ /* 0x000fe400078e00ff */
[----:B------:R-:W-:Y:S02]  /*c550*/  IMAD.MOV.U32 R4, RZ, RZ, R12 ;  /* 0x000000ffff047224 */ /* 0x000fe400078e000c */
[----:B------:R-:W-:Y:S02]  /*c560*/  IMAD.MOV.U32 R5, RZ, RZ, R0 ;  /* 0x000000ffff057224 */ /* 0x000fe400078e0000 */
[----:B------:R-:W-:-:S07]  /*c570*/  IMAD.MOV.U32 R14, RZ, RZ, R3 ;  /* 0x000000ffff0e7224 */ /* 0x000fce00078e0003 */
.L_x_298:
[----:B------:R-:W0:Y:S01]  /*c580*/  S2R R20, SR_CgaCtaId ;  /* 0x0000000000147919 */ /* 0x000e220000008800 */
[----:B------:R-:W-:Y:S02]  /*c590*/  MOV R7, 0x400 ;  /* 0x0000040000077802 */ /* 0x000fe40000000f00 */
[----:B------:R-:W-:-:S13]  /*c5a0*/  LOP3.LUT P1, RZ, R18, 0x7f, RZ, 0xc0, !PT ;  /* 0x0000007f12ff7812 */ /* 0x000fda000782c0ff */
[----:B------:R-:W1:Y:S01]  /*c5b0*/  @!P1 LDC R15, c[0x0][0x500] ;  /* 0x00014000ff0f9b82 */ /* 0x000e620000000800 */
[----:B0-----:R-:W-:Y:S02]  /*c5c0*/  LEA R23, R20, R7, 0x18 ;  /* 0x0000000714177211 */ /* 0x001fe400078ec0ff */
[----:B------:R-:W-:-:S03]  /*c5d0*/  SHF.L.U32 R7, R5, 0x1f, RZ ;  /* 0x0000001f05077819 */ /* 0x000fc600000006ff */
[----:B------:R-:W-:-:S04]  /*c5e0*/  IMAD R20, R14, 0x8, R23 ;  /* 0x000000080e147824 */ /* 0x000fc800078e0217 */
[----:B------:R-:W0:Y:S02]  /*c5f0*/  SYNCS.PHASECHK.TRANS64.TRYWAIT P0, [R20+URZ+0x20], R7 ;  /* 0x00002007140075a7 */ /* 0x000e24000800017f */
[----:B01----:R-:W-:Y:S05]  /*c600*/  @!P0 BRA `(.L_x_296) ;  /* 0x0000001000008947 */ /* 0x003fea0003800000 */
.L_x_315:
[----:B0-----:R-:W-:Y:S01]  /*c610*/  PRMT R7, R13, 0x9910, RZ ;  /* 0x000099100d077816 */ /* 0x001fe200000000ff */
[----:B------:R0:W-:Y:S03]  /*c620*/  @!P1 SYNCS.ARRIVE.TRANS64 RZ, [R20+URZ], R15 ;  /* 0x0000000f14ff99a7 */ /* 0x0001e6000800003f */
[----:B------:R-:W-:-:S13]  /*c630*/  ISETP.NE.AND P0, PT, R7, 0x2, PT ;  /* 0x000000020700780c */ /* 0x000fda0003f05270 */
[----:B0-----:R-:W-:Y:S05]  /*c640*/  @P0 BRA `(.L_x_297) ;  /* 0x0000000000040947 */ /* 0x001fea0003800000 */
[----:B------:R-:W-:Y:S01]  /*c650*/  BPT.TRAP 0x1 ;  /* 0x000000040000795c */ /* 0x000fe20000300000 */
.L_x_297:
[----:B------:R-:W-:Y:S01]  /*c660*/  IMAD R7, R14, 0x20000, R23 ;  /* 0x000200000e077824 */ /* 0x000fe200078e0217 */
[----:B------:R-:W-:Y:S01]  /*c670*/  R2UR UR10, R24 ;  /* 0x00000000180a72ca */ /* 0x000fe200000e0000 */
[----:B------:R-:W-:Y:S01]  /*c680*/  UIADD3 UR14, UP0, UR30, 0xf0, URZ ;  /* 0x000000f01e0e7890 */ /* 0x000fe2000ff1e03f */
[----:B------:R-:W-:Y:S01]  /*c690*/  R2UR UR9, R20 ;  /* 0x00000000140972ca */ /* 0x000fe200000e0000 */
[----:B------:R-:W-:Y:S01]  /*c6a0*/  VIADD R4, R4, 0xffffffff ;  /* 0xffffffff04047836 */ /* 0x000fe20000000000 */
[----:B------:R-:W-:Y:S01]  /*c6b0*/  R2UR UR40, R7 ;  /* 0x00000000072872ca */ /* 0x000fe200000e0000 */
[----:B------:R-:W-:Y:S01]  /*c6c0*/  IMAD R7, R14, 0x4000, R11 ;  /* 0x000040000e077824 */ /* 0x000fe200078e020b */
[----:B------:R-:W-:Y:S01]  /*c6d0*/  R2UR UR11, R22 ;  /* 0x00000000160b72ca */ /* 0x000fe200000e0000 */
[----:B------:R-:W-:Y:S01]  /*c6e0*/  UIADD3.X UR15, URZ, UR31, URZ, UP0, !UPT ;  /* 0x0000001f3f0f7290 */ /* 0x000fe200087fe43f */
[----:B------:R-:W-:Y:S01]  /*c6f0*/  R2UR UR12, R6 ;  /* 0x00000000060c72ca */ /* 0x000fe200000e0000 */
[----:B------:R-:W-:Y:S01]  /*c700*/  IMAD R7, R7, 0x4, R23 ;  /* 0x0000000407077824 */ /* 0x000fe200078e0217 */
[----:B------:R-:W-:Y:S01]  /*c710*/  R2UR UR35, R21 ;  /* 0x00000000152372ca */ /* 0x000fe200000e0000 */
[----:B------:R-:W-:Y:S01]  /*c720*/  UIADD3 UR4, UP1, UR30, 0x1f0, URZ ;  /* 0x000001f01e047890 */ /* 0x000fe2000ff3e03f */
[----:B------:R-:W-:Y:S01]  /*c730*/  ISETP.GT.AND P1, PT, R4, 0x1, PT ;  /* 0x000000010400780c */ /* 0x000fe20003f24270 */
[----:B------:R-:W-:Y:S01]  /*c740*/  UIADD3 UR58, UR10, 0x20, URZ ;  /* 0x000000200a3a7890 */ /* 0x000fe2000fffe03f */
[----:B------:R-:W-:Y:S01]  /*c750*/  R2UR UR18, R7 ;  /* 0x00000000071272ca */ /* 0x000fe200000e0000 */
[----:B------:R-:W-:Y:S01]  /*c760*/  UIADD3 UR50, UR10, 0x40, URZ ;  /* 0x000000400a327890 */ /* 0x000fe2000fffe03f */
[----:B------:R-:W-:Y:S01]  /*c770*/  VIADD R14, R14, 0x1 ;  /* 0x000000010e0e7836 */ /* 0x000fe20000000000 */
[----:B------:R-:W-:Y:S01]  /*c780*/  UIADD3 UR8, UR40, 0x100, URZ ;  /* 0x0000010028087890 */ /* 0x000fe2000fffe03f */
[----:B------:R-:W-:Y:S01]  /*c790*/  VIADD R24, R24, 0x80 ;  /* 0x0000008018187836 */ /* 0x000fe20000000000 */
[----:B------:R-:W-:-:S02]  /*c7a0*/  UIADD3 UR56, UR40, 0x8100, URZ ;  /* 0x0000810028387890 */ /* 0x000fc4000fffe03f */
[----:B------:R-:W-:Y:S01]  /*c7b0*/  UIADD3 UR48, UR40, 0x10100, URZ ;  /* 0x0001010028307890 */ /* 0x000fe2000fffe03f */
[C---:B------:R-:W-:Y:S01]  /*c7c0*/  ISETP.NE.AND P0, PT, R14.reuse, 0x4, PT ;  /* 0x000000040e00780c */ /* 0x040fe20003f05270 */
[----:B------:R-:W-:Y:S02]  /*c7d0*/  UIADD3 UR42, UR10, 0x60, URZ ;  /* 0x000000600a2a7890 */ /* 0x000fe4000fffe03f */
[----:B------:R-:W-:Y:S01]  /*c7e0*/  UIADD3 UR40, UR40, 0x18100, URZ ;  /* 0x0001810028287890 */ /* 0x000fe2000fffe03f */
[----:B------:R-:W-:Y:S01]  /*c7f0*/  SEL R20, RZ, 0x1, P0 ;  /* 0x00000001ff147807 */ /* 0x000fe20000000000 */
[----:B------:R-:W-:Y:S01]  /*c800*/  UMOV UR6, 0x0 ;  /* 0x0000000000067882 */ /* 0x000fe20000000000 */
[----:B------:R-:W-:Y:S01]  /*c810*/  UMOV UR7, 0x10000000 ;  /* 0x1000000000077882 */ /* 0x000fe20000000000 */
[----:B------:R-:W-:Y:S01]  /*c820*/  UIADD3.X UR5, URZ, UR31, URZ, UP1, !UPT ;  /* 0x0000001f3f057290 */ /* 0x000fe20008ffe43f */
[----:B------:R0:W-:Y:S01]  /*c830*/  UTMALDG.3D [UR8], [UR14], desc[UR6] ;  /* 0x000006080e0075b4 */ /* 0x0001e20008011000 */
[----:B------:R-:W-:Y:S01]  /*c840*/  UIADD3 UR32, UR18, 0x80100, URZ ;  /* 0x0008010012207890 */ /* 0x000fe2000fffe03f */
[----:B------:R-:W-:Y:S01]  /*c850*/  LOP3.LUT R5, R5, R20, RZ, 0x3c, !PT ;  /* 0x0000001405057212 */ /* 0x000fe200078e3cff */
[----:B------:R-:W-:Y:S01]  /*c860*/  UIADD3 UR24, UR18, 0x84100, URZ ;  /* 0x0008410012187890 */ /* 0x000fe2000fffe03f */
[----:B------:R-:W-:Y:S01]  /*c870*/  SEL R14, R14, RZ, P0 ;  /* 0x000000ff0e0e7207 */ /* 0x000fe20000000000 */
[----:B------:R-:W-:Y:S01]  /*c880*/  UIADD3 UR16, UR18, 0x88100, URZ ;  /* 0x0008810012107890 */ /* 0x000fe2000fffe03f */
[----:B------:R-:W-:Y:S01]  /*c890*/  UMOV UR57, UR9 ;  /* 0x0000000900397c82 */ /* 0x000fe20008000000 */
        /* <DEDUP_REMOVED lines=8> */
[----:B------:R1:W-:Y:S01]  /*c920*/  UTMALDG.3D [UR56], [UR14], desc[UR6] ;  /* 0x000006380e0075b4 */ /* 0x0003e20008011000 */
[----:B------:R-:W-:Y:S01]  /*c930*/  UMOV UR38, 0x30000 ;  /* 0x0003000000267882 */ /* 0x000fe20000000000 */
[----:B------:R-:W-:Y:S01]  /*c940*/  UMOV UR33, UR9 ;  /* 0x0000000900217c82 */ /* 0x000fe20008000000 */
[----:B------:R-:W-:Y:S01]  /*c950*/  UMOV UR34, UR10 ;  /* 0x0000000a00227c82 */ /* 0x000fe20008000000 */
[----:B------:R-:W-:Y:S01]  /*c960*/  UMOV UR36, UR12 ;  /* 0x0000000c00247c82 */ /* 0x000fe20008000000 */
[----:B------:R-:W-:Y:S01]  /*c970*/  UMOV UR25, UR9 ;  /* 0x0000000900197c82 */ /* 0x000fe20008000000 */
[----:B------:R-:W-:Y:S01]  /*c980*/  UMOV UR27, UR35 ;  /* 0x00000023001b7c82 */ /* 0x000fe20008000000 */
[----:B------:R-:W-:Y:S01]  /*c990*/  UMOV UR28, UR12 ;  /* 0x0000000c001c7c82 */ /* 0x000fe20008000000 */
[----:B0-----:R-:W-:Y:S01]  /*c9a0*/  UIADD3 UR8, UR18, 0x8c100, URZ ;  /* 0x0008c10012087890 */ /* 0x001fe2000fffe03f */
[----:B------:R1:W-:Y:S01]  /*c9b0*/  UTMALDG.3D [UR48], [UR14], desc[UR6] ;  /* 0x000006300e0075b4 */ /* 0x0003e20008011000 */
        /* <DEDUP_REMOVED lines=8> */
[----:B------:R1:W-:Y:S01]  /*ca40*/  UTMALDG.3D.MULTICAST [UR32], [UR4], UR38, desc[UR6] ;  /* 0x00000620040073b4 */ /* 0x0003e20008011826 */
[----:B------:R1:W-:Y:S01]  /*ca50*/  UTMALDG.3D.MULTICAST [UR24], [UR4], UR38, desc[UR6] ;  /* 0x00000618040073b4 */ /* 0x0003e20008011826 */
[----:B------:R1:W-:Y:S01]  /*ca60*/  UTMALDG.3D.MULTICAST [UR16], [UR4], UR38, desc[UR6] ;  /* 0x00000610040073b4 */ /* 0x0003e20008011826 */
[----:B------:R1:W-:Y:S02]  /*ca70*/  UTMALDG.3D.MULTICAST [UR8], [UR4], UR38, desc[UR6] ;  /* 0x00000608040073b4 */ /* 0x0003e40008011826 */
[----:B-1----:R-:W-:Y:S05]  /*ca80*/  @P1 BRA `(.L_x_298) ;  /* 0xfffffff800bc1947 */ /* 0x002fea000383ffff */
.L_x_295:
[----:B------:R-:W-:Y:S05]  /*ca90*/  BSYNC B1 ;  /* 0x0000000000017941 */ /* 0x000fea0003800000 */
.L_x_294:
[----:B------:R-:W-:Y:S01]  /*caa0*/  LOP3.LUT P1, RZ, R9, 0xff, RZ, 0xc0, !PT ;  /* 0x000000ff09ff7812 */ /* 0x000fe2000782c0ff */
[----:B------:R-:W-:Y:S01]  /*cab0*/  IMAD.IADD R3, R8, 0x1, R3 ;  /* 0x0000000108037824 */ /* 0x000fe200078e0203 */
[----:B------:R-:W-:Y:S01]  /*cac0*/  IADD3 R16, P2, R16, UR22, RZ ;  /* 0x0000001610107c10 */ /* 0x000fe2000ff5e0ff */
[----:B------:R-:W-:Y:S01]  /*cad0*/  ULDC.64 UR4, c[0x0][0x650] ;  /* 0x0001940000047ab9 */ /* 0x000fe20000000a00 */
[----:B------:R-:W-:Y:S01]  /*cae0*/  BSSY B1, `(.L_x_299) ;  /* 0x000006d000017945 */ /* 0x000fe20003800000 */
[----:B------:R-:W-:Y:S01]  /*caf0*/  IMAD.MOV.U32 R20, RZ, RZ, -0x1 ;  /* 0xffffffffff147424 */ /* 0x000fe200078e00ff */
[----:B------:R-:W-:Y:S01]  /*cb00*/  ISETP.GT.U32.AND P0, PT, R3, 0x3, PT ;  /* 0x000000030300780c */ /* 0x000fe20003f04070 */
[----:B------:R-:W-:Y:S01]  /*cb10*/  IMAD.MOV.U32 R21, RZ, RZ, -0x1 ;  /* 0xffffffffff157424 */ /* 0x000fe200078e00ff */
[----:B------:R-:W-:Y:S02]  /*cb20*/  SHF.R.U32.HI R4, RZ, 0x2, R3 ;  /* 0x00000002ff047819 */ /* 0x000fe40000011603 */
[----:B------:R-:W-:-:S02]  /*cb30*/  ISETP.LT.U32.AND P0, PT, R8, 0x4, P0 ;  /* 0x000000040800780c */ /* 0x000fc40000701070 */
[----:B------:R-:W-:Y:S01]  /*cb40*/  IADD3.X R17, R17, UR37, RZ, P2, !PT ;  /* 0x0000002511117c10 */ /* 0x000fe200097fe4ff */
[----:B------:R-:W0:Y:S01]  /*cb50*/  @P1 S2R R6, SR_CgaCtaId ;  /* 0x0000000000061919 */ /* 0x000e220000008800 */
[----:B------:R-:W-:Y:S02]  /*cb60*/  @P1 MOV R5, 0x400 ;  /* 0x0000040000051802 */ /* 0x000fe40000000f00 */
[----:B------:R-:W-:Y:S02]  /*cb70*/  ISETP.GE.U32.AND P2, PT, R16, UR4, PT ;  /* 0x0000000410007c0c */ /* 0x000fe4000bf46070 */
[----:B------:R-:W-:Y:S02]  /*cb80*/  LOP3.LUT R4, R4, 0x1, RZ, 0xc0, !PT ;  /* 0x0000000104047812 */ /* 0x000fe400078ec0ff */
[----:B------:R-:W-:Y:S02]  /*cb90*/  LOP3.LUT R3, R3, 0x3, RZ, 0xc0, !PT ;  /* 0x0000000303037812 */ /* 0x000fe400078ec0ff */
[----:B------:R-:W-:-:S02]  /*cba0*/  PRMT R9, RZ, 0x7610, R9 ;  /* 0x00007610ff097816 */ /* 0x000fc40000000009 */
[----:B0-----:R-:W-:Y:S01]  /*cbb0*/  @P1 LEA R5, R6, R5, 0x18 ;  /* 0x0000000506051211 */ /* 0x001fe200078ec0ff */
[----:B------:R-:W-:-:S03]  /*cbc0*/  IMAD.MOV.U32 R6, RZ, RZ, -0x1 ;  /* 0xffffffffff067424 */ /* 0x000fc600078e00ff */
[----:B------:R0:W-:Y:S01]  /*cbd0*/  @P1 SYNCS.ARRIVE.TRANS64.A1T0 RZ, [R5+URZ+0x58], RZ ;  /* 0x000058ff05ff19a7 */ /* 0x0001e2000810003f */
[----:B------:R-:W-:-:S04]  /*cbe0*/  ISETP.NE.U32.AND P1, PT, R4, 0x1, PT ;  /* 0x000000010400780c */ /* 0x000fc80003f25070 */
[----:B------:R-:W-:Y:S02]  /*cbf0*/  ISETP.GT.U32.AND P1, PT, R8, 0x3, !P1 ;  /* 0x000000030800780c */ /* 0x000fe40004f24070 */
[----:B0-----:R-:W-:Y:S02]  /*cc00*/  SEL R5, RZ, 0x1, !P0 ;  /* 0x00000001ff057807 */ /* 0x001fe40004000000 */
[----:B------:R-:W-:Y:S02]  /*cc10*/  ISETP.GE.U32.AND.EX P0, PT, R17, UR5, PT, P2 ;  /* 0x0000000511007c0c */ /* 0x000fe4000bf06120 */
[----:B------:R-:W-:-:S04]  /*cc20*/  SEL R4, RZ, 0x1, !P1 ;  /* 0x00000001ff047807 */ /* 0x000fc80004800000 */
[----:B------:R-:W-:Y:S02]  /*cc30*/  LOP3.LUT R0, R4, R0, R5, 0x96, !PT ;  /* 0x0000000004007212 */ /* 0x000fe400078e9605 */
[----:B------:R-:W-:-:S05]  /*cc40*/  PRMT R4, RZ, 0x7610, R4 ;  /* 0x00007610ff047816 */ /* 0x000fca0000000004 */
[----:B------:R-:W-:Y:S05]  /*cc50*/  @P0 BRA `(.L_x_300) ;  /* 0x0000000400540947 */ /* 0x000fea0003800000 */
[----:B------:R-:W0:Y:S01]  /*cc60*/  S2R R15, SR_CTAID.X ;  /* 0x00000000000f7919 */ /* 0x000e220000002500 */
[----:B------:R-:W-:Y:S01]  /*cc70*/  ULDC.64 UR4, c[0x0][0x628] ;  /* 0x00018a0000047ab9 */ /* 0x000fe20000000a00 */
[----:B------:R-:W-:Y:S01]  /*cc80*/  ULDC UR7, c[0x0][0x630] ;  /* 0x00018c0000077ab9 */ /* 0x000fe20000000800 */
[----:B------:R-:W-:Y:S01]  /*cc90*/  ISETP.NE.U32.AND P0, PT, RZ, UR4, PT ;  /* 0x00000004ff007c0c */ /* 0x000fe2000bf05070 */
[----:B------:R-:W1:Y:S01]  /*cca0*/  S2R R20, SR_CTAID.Y ;  /* 0x0000000000147919 */ /* 0x000e620000002600 */
[----:B------:R-:W-:Y:S01]  /*ccb0*/  ULDC UR8, c[0x0][0x150] ;  /* 0x0000540000087ab9 */ /* 0x000fe20000000800 */
[----:B------:R-:W-:Y:S01]  /*ccc0*/  IMAD.MOV.U32 R4, RZ, RZ, R16 ;  /* 0x000000ffff047224 */ /* 0x000fe200078e0010 */
[----:B------:R-:W-:Y:S01]  /*ccd0*/  ISETP.NE.AND.EX P0, PT, RZ, UR5, PT, P0 ;  /* 0x00000005ff007c0c */ /* 0x000fe2000bf05300 */
[----:B------:R-:W-:Y:S01]  /*cce0*/  IMAD.MOV.U32 R5, RZ, RZ, R17 ;  /* 0x000000ffff057224 */ /* 0x000fe200078e0011 */
[----:B0-----:R-:W-:-:S11]  /*ccf0*/  I2FP.F32.U32 R22, R15 ;  /* 0x0000000f00167245 */ /* 0x001fd60000201000 */
[----:B------:R-:W-:Y:S05]  /*cd00*/  @!P0 BRA `(.L_x_301) ;  /* 0x0000000000288947 */ /* 0x000fea0003800000 */
[----:B------:R-:W-:Y:S02]  /*cd10*/  ULDC UR6, c[0x0][0x634] ;  /* 0x00018d0000067ab9 */ /* 0x000fe40000000800 */
[----:B------:R-:W-:-:S05]  /*cd20*/  IADD3 R5, P0, R16, UR6, RZ ;  /* 0x0000000610057c10 */ /* 0x000fca000ff1e0ff */
[----:B------:R-:W-:-:S04]  /*cd30*/  IMAD.X R21, RZ, RZ, R17, P0 ;  /* 0x000000ffff157224 */ /* 0x000fc800000e0611 */
[----:B------:R-:W-:-:S04]  /*cd40*/  IMAD.WIDE.U32 R6, R21, UR4, RZ ;  /* 0x0000000415067c25 */ /* 0x000fc8000f8e00ff */
[----:B------:R-:W-:-:S04]  /*cd50*/  IMAD.WIDE.U32 R6, P0, R5, UR5, R6 ;  /* 0x0000000505067c25 */ /* 0x000fc8000f800006 */
[----:B------:R-:W-:-:S04]  /*cd60*/  IMAD.WIDE.U32 R4, R5, UR4, RZ ;  /* 0x0000000405047c25 */ /* 0x000fc8000f8e00ff */
[----:B------:R-:W-:Y:S01]  /*cd70*/  IMAD.MOV.U32 R4, RZ, RZ, R7 ;  /* 0x000000ffff047224 */ /* 0x000fe200078e0007 */
[----:B------:R-:W-:Y:S01]  /*cd80*/  IADD3 RZ, P1, R5, R6, RZ ;  /* 0x0000000605ff7210 */ /* 0x000fe20007f3e0ff */
[----:B------:R-:W-:-:S04]  /*cd90*/  IMAD.X R5, RZ, RZ, RZ, P0 ;  /* 0x000000ffff057224 */ /* 0x000fc800000e06ff */
[----:B------:R-:W-:-:S08]  /*cda0*/  IMAD.WIDE.U32.X R4, R21, UR5, R4, P1 ;  /* 0x0000000515047c25 */ /* 0x000fd000088e0404 */
.L_x_301:
[--C-:B------:R-:W-:Y:S01]  /*cdb0*/  SHF.R.U64 R14, R4, UR7, R5.reuse ;  /* 0x00000007040e7c19 */ /* 0x100fe20008001205 */
[----:B------:R-:W-:Y:S01]  /*cdc0*/  FMUL R22, R22, UR8 ;  /* 0x0000000816167c20 */ /* 0x000fe20008400000 */
[----:B------:R-:W-:Y:S01]  /*cdd0*/  SHF.R.U32.HI R4, RZ, UR7, R5 ;  /* 0x00000007ff047c19 */ /* 0x000fe20008011605 */
[----:B------:R-:W0:Y:S01]  /*cde0*/  LDC R6, c[0x0][0x144] ;  /* 0x00005100ff067b82 */ /* 0x000e220000000800 */
[----:B------:R-:W-:Y:S01]  /*cdf0*/  IADD3 R5, P0, RZ, -R14, RZ ;  /* 0x8000000eff057210 */ /* 0x000fe20007f1e0ff */
[----:B------:R-:W-:Y:S01]  /*ce00*/  ULDC UR6, c[0x0][0x154] ;  /* 0x0000550000067ab9 */ /* 0x000fe20000000800 */
[----:B-1----:R-:W-:Y:S01]  /*ce10*/  I2FP.F32.U32 R7, R20 ;  /* 0x0000001400077245 */ /* 0x002fe20000201000 */
[----:B------:R-:W1:Y:S01]  /*ce20*/  F2I.U32.TRUNC.NTZ R22, R22 ;  /* 0x0000001600167305 */ /* 0x000e62000020f000 */
[----:B------:R-:W-:Y:S01]  /*ce30*/  ULDC.64 UR4, c[0x0][0x620] ;  /* 0x0001880000047ab9 */ /* 0x000fe20000000a00 */
[----:B------:R-:W-:Y:S01]  /*ce40*/  IMAD.X R4, RZ, RZ, ~R4, P0 ;  /* 0x000000ffff047224 */ /* 0x000fe200000e0e04 */
[----:B------:R-:W-:Y:S01]  /*ce50*/  ISETP.NE.AND P2, PT, R2, 0x1, PT ;  /* 0x000000010200780c */ /* 0x000fe20003f45270 */
[----:B------:R-:W-:Y:S01]  /*ce60*/  FMUL R23, R7, UR6 ;  /* 0x0000000607177c20 */ /* 0x000fe20008400000 */
[----:B------:R-:W2:Y:S01]  /*ce70*/  LDC R25, c[0x0][0x148] ;  /* 0x00005200ff197b82 */ /* 0x000ea20000000800 */
[----:B------:R-:W-:Y:S01]  /*ce80*/  IMAD R4, R4, UR4, RZ ;  /* 0x0000000404047c24 */ /* 0x000fe2000f8e02ff */
[----:B------:R-:W-:-:S02]  /*ce90*/  ULDC.64 UR6, c[0x0][0x640] ;  /* 0x0001900000067ab9 */ /* 0x000fc40000000a00 */
[----:B------:R-:W-:Y:S01]  /*cea0*/  ISETP.NE.U32.AND P0, PT, RZ, UR6, PT ;  /* 0x00000006ff007c0c */ /* 0x000fe2000bf05070 */
[----:B------:R-:W3:Y:S01]  /*ceb0*/  F2I.U32.TRUNC.NTZ R23, R23 ;  /* 0x0000001700177305 */ /* 0x000ee2000020f000 */
[C---:B------:R-:W-:Y:S02]  /*cec0*/  IMAD R7, R5.reuse, UR5, R4 ;  /* 0x0000000505077c24 */ /* 0x040fe4000f8e0204 */
[----:B------:R-:W-:Y:S01]  /*ced0*/  IMAD.WIDE.U32 R4, R5, UR4, R16 ;  /* 0x0000000405047c25 */ /* 0x000fe2000f8e0010 */
[----:B------:R-:W-:Y:S01]  /*cee0*/  ULDC UR4, c[0x0][0x618] ;  /* 0x0001860000047ab9 */ /* 0x000fe20000000800 */
[----:B------:R-:W-:Y:S02]  /*cef0*/  ISETP.NE.AND.EX P0, PT, RZ, UR7, PT, P0 ;  /* 0x00000007ff007c0c */ /* 0x000fe4000bf05300 */
[----:B------:R-:W-:Y:S02]  /*cf00*/  IMAD.IADD R5, R5, 0x1, R7 ;  /* 0x0000000105057824 */ /* 0x000fe400078e0207 */
[----:B-1----:R-:W-:-:S03]  /*cf10*/  IMAD.MOV R22, RZ, RZ, -R22 ;  /* 0x000000ffff167224 */ /* 0x002fc600078e0a16 */
[----:B------:R-:W-:Y:S01]  /*cf20*/  SHF.R.U64 R21, R4, UR4, R5 ;  /* 0x0000000404157c19 */ /* 0x000fe20008001205 */
[----:B0-----:R-:W-:Y:S01]  /*cf30*/  IMAD R15, R6, R22, R15 ;  /* 0x00000016060f7224 */ /* 0x001fe200078e020f */
[----:B------:R-:W-:Y:S01]  /*cf40*/  SHF.R.U32.HI R4, RZ, UR4, R5 ;  /* 0x00000004ff047c19 */ /* 0x000fe20008011605 */
[----:B------:R-:W-:Y:S01]  /*cf50*/  ULDC UR4, c[0x0][0x608] ;  /* 0x0001820000047ab9 */ /* 0x000fe20000000800 */
[----:B---3--:R-:W-:Y:S02]  /*cf60*/  IMAD.MOV R6, RZ, RZ, -R23 ;  /* 0x000000ffff067224 */ /* 0x008fe400078e0a17 */
[--C-:B------:R-:W-:Y:S02]  /*cf70*/  SHF.R.U64 R22, R21, UR4, R4.reuse ;  /* 0x0000000415167c19 */ /* 0x100fe40008001204 */
[----:B------:R-:W-:Y:S01]  /*cf80*/  SHF.R.U32.HI R5, RZ, UR4, R4 ;  /* 0x00000004ff057c19 */ /* 0x000fe20008011604 */
[----:B------:R-:W-:Y:S01]  /*cf90*/  ULDC UR4, c[0x0][0x658] ;  /* 0x0001960000047ab9 */ /* 0x000fe20000000800 */
[----:B--2---:R-:W-:-:S02]  /*cfa0*/  @P2 IMAD R15, R25, R6, R20 ;  /* 0x00000006190f2224 */ /* 0x004fc400078e0214 */
[--C-:B------:R-:W-:Y:S02]  /*cfb0*/  SHF.R.U64 R20, R22, UR4, R5.reuse ;  /* 0x0000000416147c19 */ /* 0x100fe40008001205 */
[----:B------:R-:W-:-:S03]  /*cfc0*/  SHF.R.U32.HI R23, RZ, UR4, R5 ;  /* 0x00000004ff177c19 */ /* 0x000fc60008011605 */
[----:B------:R-:W-:Y:S02]  /*cfd0*/  IMAD.MOV.U32 R6, RZ, RZ, R20 ;  /* 0x000000ffff067224 */ /* 0x000fe400078e0014 */
[----:B------:R-:W-:Y:S01]  /*cfe0*/  IMAD.MOV.U32 R5, RZ, RZ, R23 ;  /* 0x000000ffff057224 */ /* 0x000fe200078e0017 */
[----:B------:R-:W-:Y:S06]  /*cff0*/  @!P0 BRA `(.L_x_302) ;  /* 0x00000000002c8947 */ /* 0x000fec0003800000 */
        /* <DEDUP_REMOVED lines=9> */
[----:B------:R-:W-:-:S04]  /*d090*/  IMAD.WIDE.U32.X R4, R23, UR7, R4, P1 ;  /* 0x0000000717047c25 */ /* 0x000fc800088e0404 */
[----:B------:R-:W-:-:S07]  /*d0a0*/  IMAD.MOV.U32 R6, RZ, RZ, R4 ;  /* 0x000000ffff067224 */ /* 0x000fce00078e0004 */
.L_x_302:
[----:B------:R-:W-:Y:S01]  /*d0b0*/  ULDC UR4, c[0x0][0x648] ;  /* 0x0001920000047ab9 */ /* 0x000fe20000000800 */
[----:B------:R-:W-:Y:S01]  /*d0c0*/  LOP3.LUT R4, R22, UR29, RZ, 0xc0, !PT ;  /* 0x0000001d16047c12 */ /* 0x000fe2000f8ec0ff */
[----:B------:R-:W-:Y:S01]  /*d0d0*/  ULDC UR5, c[0x0][0x610] ;  /* 0x0001840000057ab9 */ /* 0x000fe20000000800 */
[----:B------:R-:W-:Y:S01]  /*d0e0*/  SHF.R.U64 R5, R6, UR4, R5 ;  /* 0x0000000406057c19 */ /* 0x000fe20008001205 */
[----:B------:R-:W-:Y:S01]  /*d0f0*/  ULDC UR4, c[0x0][0x638] ;  /* 0x00018e0000047ab9 */ /* 0x000fe20000000800 */
[----:B------:R-:W-:Y:S01]  /*d100*/  LOP3.LUT R21, R21, UR13, RZ, 0xc0, !PT ;  /* 0x0000000d15157c12 */ /* 0x000fe2000f8ec0ff */
[----:B------:R-:W-:Y:S02]  /*d110*/  IMAD.MOV.U32 R6, RZ, RZ, R14 ;  /* 0x000000ffff067224 */ /* 0x000fe400078e000e */
[----:B------:R-:W-:Y:S02]  /*d120*/  IMAD.MOV R7, RZ, RZ, -R5 ;  /* 0x000000ffff077224 */ /* 0x000fe400078e0a05 */
[----:B------:R-:W-:-:S02]  /*d130*/  IMAD R4, R5, UR21, R4 ;  /* 0x0000001505047c24 */ /* 0x000fc4000f8e0204 */
[----:B------:R-:W-:Y:S01]  /*d140*/  IMAD R20, R7, UR4, R20 ;  /* 0x0000000407147c24 */ /* 0x000fe2000f8e0214 */
[----:B------:R-:W-:Y:S01]  /*d150*/  ULDC UR4, c[0x0][0x600] ;  /* 0x0001800000047ab9 */ /* 0x000fe20000000800 */
[----:B------:R-:W-:Y:S02]  /*d160*/  IMAD R15, R4, UR5, R15 ;  /* 0x00000005040f7c24 */ /* 0x000fe4000f8e020f */
[----:B------:R-:W-:Y:S02]  /*d170*/  IMAD R20, R20, UR4, R21 ;  /* 0x0000000414147c24 */ /* 0x000fe4000f8e0215 */
[----:B------:R-:W-:-:S03]  /*d180*/  IMAD.MOV.U32 R4, RZ, RZ, 0x1 ;  /* 0x00000001ff047424 */ /* 0x000fc600078e00ff */
[----:B------:R-:W-:Y:S02]  /*d190*/  SEL R21, R20, R15, !P2 ;  /* 0x0000000f14157207 */ /* 0x000fe40005000000 */
[----:B------:R-:W-:-:S07]  /*d1a0*/  SEL R20, R15, R20, !P2 ;  /* 0x000000140f147207 */ /* 0x000fce0005000000 */
.L_x_300:
[----:B------:R-:W-:Y:S05]  /*d1b0*/  BSYNC B1 ;  /* 0x0000000000017941 */ /* 0x000fea0003800000 */
.L_x_299:
[----:B------:R-:W-:-:S13]  /*d1c0*/  LOP3.LUT P0, RZ, R4, 0xff, RZ, 0xc0, !PT ;  /* 0x000000ff04ff7812 */ /* 0x000fda000780c0ff */
[----:B------:R-:W-:Y:S05]  /*d1d0*/  @P0 BRA `(.L_x_303) ;  /* 0xfffffff000b40947 */ /* 0x000fea000383ffff */
[----:B------:R-:W-:Y:S05]  /*d1e0*/  BSYNC B0 ;  /* 0x0000000000007941 */ /* 0x000fea0003800000 */
.L_x_292:
[----:B------:R-:W-:-:S03]  /*d1f0*/  UMOV UR4, 0xffffffff ;  /* 0xffffffff00047882 */ /* 0x000fc60000000000 */
[----:B------:R-:W-:Y:S05]  /*d200*/  BRA.DIV UR4, `(.L_x_304) ;  /* 0x0000000604147947 */ /* 0x000fea000b800000 */
[----:B------:R-:W-:-:S13]  /*d210*/  ELECT P6, URZ, PT ;  /* 0x00000000003f782f */ /* 0x000fda00038c0000 */
.L_x_318:
[----:B------:R-:W-:Y:S04]  /*d220*/  BSSY B0, `(.L_x_305) ;  /* 0x000002b000007945 */ /* 0x000fe80003800000 */
[----:B------:R-:W-:Y:S05]  /*d230*/  @!P6 BRA `(.L_x_306) ;  /* 0x0000000000a4e947 */ /* 0x000fea0003800000 */
[----:B------:R-:W-:-:S04]  /*d240*/  LOP3.LUT R19, R19, 0x2, RZ, 0xfc, !PT ;  /* 0x0000000213137812 */ /* 0x000fc800078efcff */
[----:B------:R-:W-:-:S13]  /*d250*/  ISETP.NE.AND P0, PT, R19, 0x3, PT ;  /* 0x000000031300780c */ /* 0x000fda0003f05270 */
[----:B------:R-:W-:Y:S05]  /*d260*/  @!P0 BRA `(.L_x_307) ;  /* 0x0000000000048947 */ /* 0x000fea0003800000 */
[----:B------:R-:W-:Y:S01]  /*d270*/  BPT.TRAP 0x1 ;  /* 0x000000040000795c */ /* 0x000fe20000300000 */
.L_x_307:
[----:B------:R-:W0:Y:S01]  /*d280*/  S2R R5, SR_CgaCtaId ;  /* 0x0000000000057919 */ /* 0x000e220000008800 */
[----:B------:R-:W-:Y:S02]  /*d290*/  MOV R2, 0x400 ;  /* 0x0000040000027802 */ /* 0x000fe40000000f00 */
[----:B------:R-:W-:Y:S02]  /*d2a0*/  SHF.L.U32 R4, R0, 0x1f, RZ ;  /* 0x0000001f00047819 */ /* 0x000fe400000006ff */
[----:B0-----:R-:W-:-:S05]  /*d2b0*/  LEA R2, R5, R2, 0x18 ;  /* 0x0000000205027211 */ /* 0x001fca00078ec0ff */
[----:B------:R-:W-:-:S04]  /*d2c0*/  VIADD R2, R2, 0x20 ;  /* 0x0000002002027836 */ /* 0x000fc80000000000 */
[C---:B------:R-:W-:Y:S02]  /*d2d0*/  IMAD R7, R3.reuse, 0x8, R2 ;  /* 0x0000000803077824 */ /* 0x040fe400078e0202 */
[----:B------:R-:W-:Y:S02]  /*d2e0*/  VIADD R3, R3, 0x1 ;  /* 0x0000000103037836 */ /* 0x000fe40000000000 */
[----:B------:R-:W0:Y:S03]  /*d2f0*/  SYNCS.PHASECHK.TRANS64.TRYWAIT P0, [R7+URZ], R4 ;  /* 0x00000004070075a7 */ /* 0x000e26000800017f */
[----:B------:R-:W-:-:S04]  /*d300*/  ISETP.NE.AND P1, PT, R3, 0x4, PT ;  /* 0x000000040300780c */ /* 0x000fc80003f25270 */
[----:B------:R-:W-:Y:S02]  /*d310*/  SEL R5, RZ, 0x1, P1 ;  /* 0x00000001ff057807 */ /* 0x000fe40000800000 */
[----:B------:R-:W-:Y:S02]  /*d320*/  SEL R3, R3, RZ, P1 ;  /* 0x000000ff03037207 */ /* 0x000fe40000800000 */
[----:B------:R-:W-:-:S03]  /*d330*/  LOP3.LUT R6, R0, R5, RZ, 0x3c, !PT ;  /* 0x0000000500067212 */ /* 0x000fc600078e3cff */
[----:B------:R-:W-:Y:S01]  /*d340*/  IMAD R8, R3, 0x8, R2 ;  /* 0x0000000803087824 */ /* 0x000fe200078e0202 */
[----:B------:R-:W-:Y:S01]  /*d350*/  SHF.L.U32 R5, R6, 0x1f, RZ ;  /* 0x0000001f06057819 */ /* 0x000fe200000006ff */
[----:B0-----:R-:W-:Y:S06]  /*d360*/  @!P0 BRA `(.L_x_308) ;  /* 0x0000000000dc8947 */ /* 0x001fec0003800000 */
.L_x_319:
[----:B------:R-:W1:Y:S01]  /*d370*/  SYNCS.PHASECHK.TRANS64.TRYWAIT P0, [R8+URZ], R5 ;  /* 0x00000005080075a7 */ /* 0x000e62000800017f */
[----:B------:R-:W-:-:S05]  /*d380*/  VIADD R0, R3, 0x1 ;  /* 0x0000000103007836 */ /* 0x000fca0000000000 */
[----:B------:R-:W-:-:S04]  /*d390*/  ISETP.NE.AND P1, PT, R0, 0x4, PT ;  /* 0x000000040000780c */ /* 0x000fc80003f25270 */
[----:B------:R-:W-:Y:S02]  /*d3a0*/  SEL R3, RZ, 0x1, P1 ;  /* 0x00000001ff037807 */ /* 0x000fe40000800000 */
[----:B0-----:R-:W-:Y:S02]  /*d3b0*/  SEL R7, R0, RZ, P1 ;  /* 0x000000ff00077207 */ /* 0x001fe40000800000 */
[----:B------:R-:W-:-:S03]  /*d3c0*/  LOP3.LUT R9, R6, R3, RZ, 0x3c, !PT ;  /* 0x0000000306097212 */ /* 0x000fc600078e3cff */
[----:B------:R-:W-:Y:S01]  /*d3d0*/  IMAD R11, R7, 0x8, R2 ;  /* 0x00000008070b7824 */ /* 0x000fe200078e0202 */
[----:B------:R-:W-:Y:S01]  /*d3e0*/  SHF.L.U32 R6, R9, 0x1f, RZ ;  /* 0x0000001f09067819 */ /* 0x000fe200000006ff */
[----:B-1----:R-:W-:Y:S06]  /*d3f0*/  @!P0 BRA `(.L_x_309) ;  /* 0x0000000000cc8947 */ /* 0x002fec0003800000 */
.L_x_320:
[----:B------:R-:W1:Y:S01]  /*d400*/  SYNCS.PHASECHK.TRANS64.TRYWAIT P0, [R11+URZ], R6 ;  /* 0x000000060b0075a7 */ /* 0x000e62000800017f */
[----:B------:R-:W-:-:S05]  /*d410*/  VIADD R0, R7, 0x1 ;  /* 0x0000000107007836 */ /* 0x000fca0000000000 */
[----:B------:R-:W-:-:S04]  /*d420*/  ISETP.NE.AND P1, PT, R0, 0x4, PT ;  /* 0x000000040000780c */ /* 0x000fc80003f25270 */
[----:B------:R-:W-:Y:S02]  /*d430*/  SEL R4, RZ, 0x1, P1 ;  /* 0x00000001ff047807 */ /* 0x000fe40000800000 */
[----:B------:R-:W-:Y:S02]  /*d440*/  SEL R3, R0, RZ, P1 ;  /* 0x000000ff00037207 */ /* 0x000fe40000800000 */
[----:B------:R-:W-:Y:S01]  /*d450*/  LOP3.LUT R0, R9, R4, RZ, 0x3c, !PT ;  /* 0x0000000409007212 */ /* 0x000fe200078e3cff */
[----:B-1----:R-:W-:Y:S06]  /*d460*/  @!P0 BRA `(.L_x_310) ;  /* 0x0000000000c48947 */ /* 0x002fec0003800000 */
.L_x_321:
[----:B------:R-:W-:Y:S01]  /*d470*/  IMAD R3, R3, 0x8, R2 ;  /* 0x0000000803037824 */ /* 0x000fe200078e0202 */
[----:B------:R-:W-:-:S07]  /*d480*/  SHF.L.U32 R0, R0, 0x1f, RZ ;  /* 0x0000001f00007819 */ /* 0x000fce00000006ff */
.L_x_311:
[----:B--2---:R2:W3:Y:S02]  /*d490*/  SYNCS.PHASECHK.TRANS64.TRYWAIT P0, [R3+URZ], R0 ;  /* 0x00000000030075a7 */ /* 0x0044e4000800017f */
[----:B---3--:R-:W-:Y:S05]  /*d4a0*/  @!P0 NANOSLEEP.SYNCS 0x989680 ;  /* 0x009896800000895d */ /* 0x008fea0003900000 */
[----:B------:R-:W3:Y:S02]  /*d4b0*/  @!P0 SYNCS.PHASECHK.TRANS64 P0, [R3+URZ], R0 ;  /* 0x00000000030085a7 */ /* 0x000ee4000800007f */
[----:B---3--:R-:W-:Y:S05]  /*d4c0*/  @!P0 BRA `(.L_x_311) ;  /* 0xfffffffc00f08947 */ /* 0x008fea000383ffff */
.L_x_306:
[----:B------:R-:W-:Y:S05]  /*d4d0*/  BSYNC B0 ;  /* 0x0000000000007941 */ /* 0x000fea0003800000 */
.L_x_305:
[----:B------:R-:W-:Y:S05]  /*d4e0*/  EXIT ;  /* 0x000000000000794d */ /* 0x000fea0003800000 */
.L_x_21:
[----:B----4-:R4:W0:Y:S02]  /*d4f0*/  SYNCS.PHASECHK.TRANS64.TRYWAIT P1, [R3+URZ], R0 ;  /* 0x00000000030075a7 */ /* 0x010824000802017f */
[----:B0-----:R-:W-:Y:S05]  /*d500*/  @!P1 NANOSLEEP.SYNCS 0x989680 ;  /* 0x009896800000995d */ /* 0x001fea0003900000 */
[----:B------:R-:W0:Y:S02]  /*d510*/  @!P1 SYNCS.PHASECHK.TRANS64 P1, [R3+URZ], R0 ;  /* 0x00000000030095a7 */ /* 0x000e24000802007f */
[----:B0-----:R-:W-:Y:S05]  /*d520*/  @!P1 BRA `(.L_x_21) ;  /* 0xfffffffc00f09947 */ /* 0x001fea000383ffff */
[----:B------:R-:W-:Y:S05]  /*d530*/  BRA `(.L_x_20) ;  /* 0xffffff3c00f87947 */ /* 0x000fea000383ffff */
.L_x_26:
[----:B-1----:R1:W3:Y:S02]  /*d540*/  SYNCS.PHASECHK.TRANS64.TRYWAIT P1, [R5+URZ], R4 ;  /* 0x00000004050075a7 */ /* 0x0022e4000802017f */
[----:B---3--:R-:W-:Y:S05]  /*d550*/  @!P1 NANOSLEEP.SYNCS 0x989680 ;  /* 0x009896800000995d */ /* 0x008fea0003900000 */
[----:B------:R-:W3:Y:S02]  /*d560*/  @!P1 SYNCS.PHASECHK.TRANS64 P1, [R5+URZ], R4 ;  /* 0x00000004050095a7 */ /* 0x000ee4000802007f */
[----:B---3--:R-:W-:Y:S05]  /*d570*/  @!P1 BRA `(.L_x_26) ;  /* 0xfffffffc00f09947 */ /* 0x008fea000383ffff */
[----:B------:R-:W-:Y:S05]  /*d580*/  BRA `(.L_x_25) ;  /* 0xffffff4c007c7947 */ /* 0x000fea000383ffff */
.L_x_293:
[----:B------:R-:W-:Y:S01]  /*d590*/  BSSY B1, `(.L_x_312) ;  /* 0x0000006000017945 */ /* 0x000fe20003800000 */
[----:B------:R-:W-:-:S07]  /*d5a0*/  IMAD.MOV.U32 R15, RZ, RZ, -0x1 ;  /* 0xffffffffff0f7424 */ /* 0x000fce00078e00ff */
[----:B------:R-:W-:Y:S05]  /*d5b0*/  WARPSYNC.COLLECTIVE R15, `(.L_x_313) ;  /* 0x000000000f0c7348 */ /* 0x000fea0003c00000 */
[----:B------:R-:W-:Y:S02]  /*d5c0*/  ELECT P6, UR62, PT ;  /* 0x00000000003e782f */ /* 0x000fe400038c0000 */
[----:B------:R-:W-:Y:S01]  /*d5d0*/  MOV R14, UR62 ;  /* 0x0000003e000e7c02 */ /* 0x000fe20008000f00 */
[----:B------:R-:W-:Y:S10]  /*d5e0*/  ENDCOLLECTIVE ;  /* 0x000000000000791b */ /* 0x000ff40003800000 */
.L_x_313:
[----:B------:R-:W-:Y:S05]  /*d5f0*/  BSYNC B1 ;  /* 0x0000000000017941 */ /* 0x000fea0003800000 */
.L_x_312:
[----:B------:R-:W-:Y:S05]  /*d600*/  BRA `(.L_x_314) ;  /* 0xffffffec00b47947 */ /* 0x000fea000383ffff */
.L_x_296:
[----:B0-----:R0:W1:Y:S02]  /*d610*/  SYNCS.PHASECHK.TRANS64.TRYWAIT P0, [R20+URZ+0x20], R7 ;  /* 0x00002007140075a7 */ /* 0x001064000800017f */
[----:B-1----:R-:W-:Y:S05]  /*d620*/  @!P0 NANOSLEEP.SYNCS 0x989680 ;  /* 0x009896800000895d */ /* 0x002fea0003900000 */
[----:B------:R-:W1:Y:S02]  /*d630*/  @!P0 SYNCS.PHASECHK.TRANS64 P0, [R20+URZ+0x20], R7 ;  /* 0x00002007140085a7 */ /* 0x000e64000800007f */
[----:B-1----:R-:W-:Y:S05]  /*d640*/  @!P0 BRA `(.L_x_296) ;  /* 0xfffffffc00f08947 */ /* 0x002fea000383ffff */
[----:B------:R-:W-:Y:S05]  /*d650*/  BRA `(.L_x_315) ;  /* 0xffffffec00ec7947 */ /* 0x000fea000383ffff */
.L_x_304:
[----:B------:R-:W-:Y:S01]  /*d660*/  BSSY B0, `(.L_x_316) ;  /* 0x0000006000007945 */ /* 0x000fe20003800000 */
[----:B------:R-:W-:-:S07]  /*d670*/  IMAD.MOV.U32 R15, RZ, RZ, -0x1 ;  /* 0xffffffffff0f7424 */ /* 0x000fce00078e00ff */
[----:B------:R-:W-:Y:S05]  /*d680*/  WARPSYNC.COLLECTIVE R15, `(.L_x_317) ;  /* 0x000000000f0c7348 */ /* 0x000fea0003c00000 */
[----:B------:R-:W-:Y:S02]  /*d690*/  ELECT P6, UR62, PT ;  /* 0x00000000003e782f */ /* 0x000fe400038c0000 */
[----:B------:R-:W-:Y:S01]  /*d6a0*/  MOV R14, UR62 ;  /* 0x0000003e000e7c02 */ /* 0x000fe20008000f00 */
[----:B------:R-:W-:Y:S10]  /*d6b0*/  ENDCOLLECTIVE ;  /* 0x000000000000791b */ /* 0x000ff40003800000 */
.L_x_317:
[----:B------:R-:W-:Y:S05]  /*d6c0*/  BSYNC B0 ;  /* 0x0000000000007941 */ /* 0x000fea0003800000 */
.L_x_316:
[----:B------:R-:W-:Y:S05]  /*d6d0*/  BRA `(.L_x_318) ;  /* 0xfffffff800d07947 */ /* 0x000fea000383ffff */
.L_x_308:
[----:B0-----:R0:W1:Y:S02]  /*d6e0*/  SYNCS.PHASECHK.TRANS64.TRYWAIT P0, [R7+URZ], R4 ;  /* 0x00000004070075a7 */ /* 0x001064000800017f */
[----:B-1----:R-:W-:Y:S05]  /*d6f0*/  @!P0 NANOSLEEP.SYNCS 0x989680 ;  /* 0x009896800000895d */ /* 0x002fea0003900000 */
[----:B------:R-:W1:Y:S02]  /*d700*/  @!P0 SYNCS.PHASECHK.TRANS64 P0, [R7+URZ], R4 ;  /* 0x00000004070085a7 */ /* 0x000e64000800007f */
[----:B-1----:R-:W-:Y:S05]  /*d710*/  @!P0 BRA `(.L_x_308) ;  /* 0xfffffffc00f08947 */ /* 0x002fea000383ffff */
[----:B------:R-:W-:Y:S05]  /*d720*/  BRA `(.L_x_319) ;  /* 0xfffffffc00107947 */ /* 0x000fea000383ffff */
.L_x_309:
[----:B0-----:R0:W1:Y:S02]  /*d730*/  SYNCS.PHASECHK.TRANS64.TRYWAIT P0, [R8+URZ], R5 ;  /* 0x00000005080075a7 */ /* 0x001064000800017f */
[----:B-1----:R-:W-:Y:S05]  /*d740*/  @!P0 NANOSLEEP.SYNCS 0x989680 ;  /* 0x009896800000895d */ /* 0x002fea0003900000 */
[----:B------:R-:W1:Y:S02]  /*d750*/  @!P0 SYNCS.PHASECHK.TRANS64 P0, [R8+URZ], R5 ;  /* 0x00000005080085a7 */ /* 0x000e64000800007f */
[----:B-1----:R-:W-:Y:S05]  /*d760*/  @!P0 BRA `(.L_x_309) ;  /* 0xfffffffc00f08947 */ /* 0x002fea000383ffff */
[----:B------:R-:W-:Y:S05]  /*d770*/  BRA `(.L_x_320) ;  /* 0xfffffffc00207947 */ /* 0x000fea000383ffff */
.L_x_310:
[----:B-1----:R1:W2:Y:S02]  /*d780*/  SYNCS.PHASECHK.TRANS64.TRYWAIT P0, [R11+URZ], R6 ;  /* 0x000000060b0075a7 */ /* 0x0022a4000800017f */
[----:B--2---:R-:W-:Y:S05]  /*d790*/  @!P0 NANOSLEEP.SYNCS 0x989680 ;  /* 0x009896800000895d */ /* 0x004fea0003900000 */
[----:B------:R-:W2:Y:S02]  /*d7a0*/  @!P0 SYNCS.PHASECHK.TRANS64 P0, [R11+URZ], R6 ;  /* 0x000000060b0085a7 */ /* 0x000ea4000800007f */
[----:B--2---:R-:W-:Y:S05]  /*d7b0*/  @!P0 BRA `(.L_x_310) ;  /* 0xfffffffc00f08947 */ /* 0x004fea000383ffff */
[----:B------:R-:W-:Y:S05]  /*d7c0*/  BRA `(.L_x_321) ;  /* 0xfffffffc00287947 */ /* 0x000fea000383ffff */
.L_x_322:
[----:B------:R-:W-:-:S00]  /*d7d0*/  BRA `(.L_x_322) ;  /* 0xfffffffc00fc7947 */ /* 0x000fc0000383ffff */
[----:B------:R-:W-:-:S00]  /*d7e0*/  NOP ;  /* 0x0000000000007918 */ /* 0x000fc00000000000 */
        /* <DEDUP_REMOVED lines=9> */
.L_x_323:


//--------------------- .nv.global.init           --------------------------
	.section	.nv.global.init,"aw",@progbits
.nv.global.init:
	.type		$str$22,@object
	.size		$str$22,($str$23 - $str$22)
$str$22:
        /*0000*/ 	.byte	0x6b, 0x5f, 0x74, 0x69, 0x6c, 0x65, 0x5f, 0x63, 0x6f, 0x75, 0x6e, 0x74, 0x20, 0x3e, 0x3d, 0x20
        /*0010*/ 	.byte	0x31, 0x00
	.type		$str$23,@object
	.size		$str$23,(__unnamed_1 - $str$23)
$str$23:
        /*0012*/ 	.byte	0x2f, 0x74, 0x6d, 0x70, 0x2f, 0x63, 0x75, 0x74, 0x6c, 0x61, 0x73, 0x73, 0x5f, 0x73, 0x77, 0x65
        /*0022*/ 	.byte	0x65, 0x70, 0x5f, 0x73, 0x72, 0x63, 0x2f, 0x69, 0x6e, 0x63, 0x6c, 0x75, 0x64, 0x65, 0x2f, 0x63
        /*0032*/ 	.byte	0x75, 0x74, 0x6c, 0x61, 0x73, 0x73, 0x2f, 0x67, 0x65, 0x6d, 0x6d, 0x2f, 0x63, 0x6f, 0x6c, 0x6c
        /*0042*/ 	.byte	0x65, 0x63, 0x74, 0x69, 0x76, 0x65, 0x2f, 0x73, 0x6d, 0x39, 0x30, 0x5f, 0x6d, 0x6d, 0x61, 0x5f
        /*0052*/ 	.byte	0x74, 0x6d, 0x61, 0x5f, 0x67, 0x6d, 0x6d, 0x61, 0x5f, 0x73, 0x73, 0x5f, 0x77, 0x61, 0x72, 0x70
        /*0062*/ 	.byte	0x73, 0x70, 0x65, 0x63, 0x69, 0x61, 0x6c, 0x69, 0x7a, 0x65, 0x64, 0x2e, 0x68, 0x70, 0x70, 0x00
	.type		__unnamed_1,@object
	.size		__unnamed_1,(.L_0 - __unnamed_1)
__unnamed_1:
        /*0072*/ 	.byte	0x76, 0x6f, 0x69, 0x64, 0x20, 0x63, 0x75, 0x74, 0x6c, 0x61, 0x73, 0x73, 0x3a, 0x3a, 0x67, 0x65
        /* <DEDUP_REMOVED lines=177> */
        /*0b92*/ 	.byte	0x3a, 0x3a, 0x69, 0x64, 0x65, 0x6e, 0x74, 0x69, 0x74, 0x79, 0x5d, 0x00
.L_0:


//--------------------- .nv.shared._ZN7cutlass13device_kernelINS_4gemm6kernel13GemmUniversalIN4cute5tupleIJiiiiEEENS1_10collective13CollectiveMmaINS1_34MainloopSm90TmaGmmaWarpSpecializedILi4ENS5_IJNS4_1CILi2EEENSA_ILi1EEESC_EEENS1_35KernelTmaWarpSpecializedCooperativeEEENS5_IJNSA_ILi256EEENSA_ILi128EEESH_EEENS_10tfloat32_tENS5_IJlSC_lEEESJ_SK_NS4_8TiledMMAINS4_8MMA_AtomIJNS4_4SM904GMMA30MMA_64x128x8_F32TF32TF32_SS_TNILNSO_7ScaleInE1ELSQ_1EEEEEENS4_6LayoutISD_NS5_IJSC_NSA_ILi0EEESU_EEEEENS5_IJNS4_10UnderscoreESX_SX_EEEEENS4_13SM90_TMA_LOADENS4_14ComposedLayoutINS4_7SwizzleILi3ELi4ELi3EEENS4_18smem_ptr_flag_bitsILi32EEENST_INS5_IJNSA_ILi8EEENSA_ILi32EEEEEENS5_IJS17_SC_EEEEEEEvNS4_8identityENS4_23SM90_TMA_LOAD_MULTICASTES1B_vS1C_EENS_8epilogue10collective6detail29Sm90TmaWarpSpecializedAdapterINS1G_15DefaultEpilogueISJ_SK_SK_NS1F_6thread17LinearCombinationISJ_Li1EffLNS1K_9ScaleType4KindE0ELNS_15FloatRoundStyleE2ESJ_EENS1_15EpilogueDefaultEEEEEvvEEEEvNT_6ParamsE --------------------------
	.section	.nv.shared._ZN7cutlass13device_kernelINS_4gemm6kernel13GemmUniversalIN4cute5tupleIJiiiiEEENS1_10collective13CollectiveMmaINS1_34MainloopSm90TmaGmmaWarpSpecializedILi4ENS5_IJNS4_1CILi2EEENSA_ILi1EEESC_EEENS1_35KernelTmaWarpSpecializedCooperativeEEENS5_IJNSA_ILi256EEENSA_ILi128EEESH_EEENS_10tfloat32_tENS5_IJlSC_lEEESJ_SK_NS4_8TiledMMAINS4_8MMA_AtomIJNS4_4SM904GMMA30MMA_64x128x8_F32TF32TF32_SS_TNILNSO_7ScaleInE1ELSQ_1EEEEEENS4_6LayoutISD_NS5_IJSC_NSA_ILi0EEESU_EEEEENS5_IJNS4_10UnderscoreESX_SX_EEEEENS4_13SM90_TMA_LOADENS4_14ComposedLayoutINS4_7SwizzleILi3ELi4ELi3EEENS4_18smem_ptr_flag_bitsILi32EEENST_INS5_IJNSA_ILi8EEENSA_ILi32EEEEEENS5_IJS17_SC_EEEEEEEvNS4_8identityENS4_23SM90_TMA_LOAD_MULTICASTES1B_vS1C_EENS_8epilogue10collective6detail29Sm90TmaWarpSpecializedAdapterINS1G_15DefaultEpilogueISJ_SK_SK_NS1F_6thread17LinearCombinationISJ_Li1EffLNS1K_9ScaleType4KindE0ELNS_15FloatRoundStyleE2ESJ_EENS1_15EpilogueDefaultEEEEEvvEEEEvNT_6ParamsE,"aw",@nobits
	.sectionflags	@""
	.align	16
	.zero		1024


//--------------------- .nv.shared.reserved.0     --------------------------
	.section	.nv.shared.reserved.0,"aw",@nobits
	.weak		__nv_reservedSMEM_offset_0_alias
	.size		__nv_reservedSMEM_offset_0_alias, 0, 0
	.other		__nv_reservedSMEM_offset_0_alias,@"STO_CUDA_RESERVED_SHARED STV_DEFAULT"
__nv_reservedSMEM_offset_0_alias:
	.zero		0


//--------------------- .nv.global                --------------------------
	.section	.nv.global,"aw",@nobits
.nv.global:
	.type		_ZN39_INTERNAL_5be6b6c3_4_k_cu_2ab133e4_68374cute1_E,@object
	.size		_ZN39_INTERNAL_5be6b6c3_4_k_cu_2ab133e4_68374cute1_E,(_ZN39_INTERNAL_5be6b6c3_4_k_cu_2ab133e4_68374cuda3std3__45__cpo6cbeginE - _ZN39_INTERNAL_5be6b6c3_4_k_cu_2ab133e4_68374cute1_E)
_ZN39_INTERNAL_5be6b6c3_4_k_cu_2ab133e4_68374cute1_E:
	.zero		1
	.type		_ZN39_INTERNAL_5be6b6c3_4_k_cu_2ab133e4_68374cuda3std3__45__cpo6cbeginE,@object
	.size		_ZN39_INTERNAL_5be6b6c3_4_k_cu_2ab133e4_68374cuda3std3__45__cpo6cbeginE,(_ZN39_INTERNAL_5be6b6c3_4_k_cu_2ab133e4_68374cuda3std3__48in_placeE - _ZN39_INTERNAL_5be6b6c3_4_k_cu_2ab133e4_68374cuda3std3__45__cpo6cbeginE)
_ZN39_INTERNAL_5be6b6c3_4_k_cu_2ab133e4_68374cuda3std3__45__cpo6cbeginE:
	.zero		1
	.type		_ZN39_INTERNAL_5be6b6c3_4_k_cu_2ab133e4_68374cuda3std3__48in_placeE,@object
	.size		_ZN39_INTERNAL_5be6b6c3_4_k_cu_2ab133e4_68374cuda3std3__48in_placeE,(_ZN39_INTERNAL_5be6b6c3_4_k_cu_2ab133e4_68374cuda3std6ranges3__45__cpo9iter_moveE - _ZN39_INTERNAL_5be6b6c3_4_k_cu_2ab133e4_68374cuda3std3__48in_placeE)
_ZN39_INTERNAL_5be6b6c3_4_k_cu_2ab133e4_68374cuda3std3__48in_placeE:
	.zero		1
	.type		_ZN39_INTERNAL_5be6b6c3_4_k_cu_2ab133e4_68374cuda3std6ranges3__45__cpo9iter_moveE,@object
	.size		_ZN39_INTERNAL_5be6b6c3_4_k_cu_2ab133e4_68374cuda3std6ranges3__45__cpo9iter_moveE,(_ZN39_INTERNAL_5be6b6c3_4_k_cu_2ab133e4_68374cuda3std3__45__cpo5beginE - _ZN39_INTERNAL_5be6b6c3_4_k_cu_2ab133e4_68374cuda3std6ranges3__45__cpo9iter_moveE)
_ZN39_INTERNAL_5be6b6c3_4_k_cu_2ab133e4_68374cuda3std6ranges3__45__cpo9iter_moveE:
	.zero		1
	.type		_ZN39_INTERNAL_5be6b6c3_4_k_cu_2ab133e4_68374cuda3std3__45__cpo5beginE,@object
	.size		_ZN39_INTERNAL_5be6b6c3_4_k_cu_2ab133e4_68374cuda3std3__45__cpo5beginE,(_ZN39_INTERNAL_5be6b6c3_4_k_cu_2ab133e4_68374cuda3std3__441_GLOBAL__N__5be6b6c3_4_k_cu_2ab133e4_68376ignoreE - _ZN39_INTERNAL_5be6b6c3_4_k_cu_2ab133e4_68374cuda3std3__45__cpo5beginE)
_ZN39_INTERNAL_5be6b6c3_4_k_cu_2ab133e4_68374cuda3std3__45__cpo5beginE:
	.zero		1
	.type		_ZN39_INTERNAL_5be6b6c3_4_k_cu_2ab133e4_68374cuda3std3__441_GLOBAL__N__5be6b6c3_4_k_cu_2ab133e4_68376ignoreE,@object
	.size		_ZN39_INTERNAL_5be6b6c3_4_k_cu_2ab133e4_68374cuda3std3__441_GLOBAL__N__5be6b6c3_4_k_cu_2ab133e4_68376ignoreE,(_ZN39_INTERNAL_5be6b6c3_4_k_cu_2ab133e4_68374cute7productE - _ZN39_INTERNAL_5be6b6c3_4_k_cu_2ab133e4_68374cuda3std3__441_GLOBAL__N__5be6b6c3_4_k_cu_2ab133e4_68376ignoreE)
_ZN39_INTERNAL_5be6b6c3_4_k_cu_2ab133e4_68374cuda3std3__441_GLOBAL__N__5be6b6c3_4_k_cu_2ab133e4_68376ignoreE:
	.zero		1
	.type		_ZN39_INTERNAL_5be6b6c3_4_k_cu_2ab133e4_68374cute7productE,@object
	.size		_ZN39_INTERNAL_5be6b6c3_4_k_cu_2ab133e4_68374cute7productE,(_ZN39_INTERNAL_5be6b6c3_4_k_cu_2ab133e4_68374cuda3std3__45__cpo3endE - _ZN39_INTERNAL_5be6b6c3_4_k_cu_2ab133e4_68374cute7productE)
_ZN39_INTERNAL_5be6b6c3_4_k_cu_2ab133e4_68374cute7productE:
	.zero		1
	.type		_ZN39_INTERNAL_5be6b6c3_4_k_cu_2ab133e4_68374cuda3std3__45__cpo3endE,@object
	.size		_ZN39_INTERNAL_5be6b6c3_4_k_cu_2ab133e4_68374cuda3std3__45__cpo3endE,(_ZN39_INTERNAL_5be6b6c3_4_k_cu_2ab133e4_68374cuda3std3__419piecewise_constructE - _ZN39_INTERNAL_5be6b6c3_4_k_cu_2ab133e4_68374cuda3std3__45__cpo3endE)
_ZN39_INTERNAL_5be6b6c3_4_k_cu_2ab133e4_68374cuda3std3__45__cpo3endE:
	.zero		1
	.type		_ZN39_INTERNAL_5be6b6c3_4_k_cu_2ab133e4_68374cuda3std3__419piecewise_constructE,@object
	.size		_ZN39_INTERNAL_5be6b6c3_4_k_cu_2ab133e4_68374cuda3std3__419piecewise_constructE,(_ZN39_INTERNAL_5be6b6c3_4_k_cu_2ab133e4_68374cuda3std3__45__cpo4cendE - _ZN39_INTERNAL_5be6b6c3_4_k_cu_2ab133e4_68374cuda3std3__419piecewise_constructE)
_ZN39_INTERNAL_5be6b6c3_4_k_cu_2ab133e4_68374cuda3std3__419piecewise_constructE:
	.zero		1
	.type		_ZN39_INTERNAL_5be6b6c3_4_k_cu_2ab133e4_68374cuda3std3__45__cpo4cendE,@object
	.size		_ZN39_INTERNAL_5be6b6c3_4_k_cu_2ab133e4_68374cuda3std3__45__cpo4cendE,(_ZN39_INTERNAL_5be6b6c3_4_k_cu_2ab133e4_68374cuda3std6ranges3__45__cpo4swapE - _ZN39_INTERNAL_5be6b6c3_4_k_cu_2ab133e4_68374cuda3std3__45__cpo4cendE)
_ZN39_INTERNAL_5be6b6c3_4_k_cu_2ab133e4_68374cuda3std3__45__cpo4cendE:
	.zero		1
	.type		_ZN39_INTERNAL_5be6b6c3_4_k_cu_2ab133e4_68374cuda3std6ranges3__45__cpo4swapE,@object
	.size		_ZN39_INTERNAL_5be6b6c3_4_k_cu_2ab133e4_68374cuda3std6ranges3__45__cpo4swapE,(.L_8 - _ZN39_INTERNAL_5be6b6c3_4_k_cu_2ab133e4_68374cuda3std6ranges3__45__cpo4swapE)
_ZN39_INTERNAL_5be6b6c3_4_k_cu_2ab133e4_68374cuda3std6ranges3__45__cpo4swapE:
	.zero		1
.L_8:


//--------------------- .nv.constant0._ZN7cutlass13device_kernelINS_4gemm6kernel13GemmUniversalIN4cute5tupleIJiiiiEEENS1_10collective13CollectiveMmaINS1_34MainloopSm90TmaGmmaWarpSpecializedILi4ENS5_IJNS4_1CILi2EEENSA_ILi1EEESC_EEENS1_35KernelTmaWarpSpecializedCooperativeEEENS5_IJNSA_ILi256EEENSA_ILi128EEESH_EEENS_10tfloat32_tENS5_IJlSC_lEEESJ_SK_NS4_8TiledMMAINS4_8MMA_AtomIJNS4_4SM904GMMA30MMA_64x128x8_F32TF32TF32_SS_TNILNSO_7ScaleInE1ELSQ_1EEEEEENS4_6LayoutISD_NS5_IJSC_NSA_ILi0EEESU_EEEEENS5_IJNS4_10UnderscoreESX_SX_EEEEENS4_13SM90_TMA_LOADENS4_14ComposedLayoutINS4_7SwizzleILi3ELi4ELi3EEENS4_18smem_ptr_flag_bitsILi32EEENST_INS5_IJNSA_ILi8EEENSA_ILi32EEEEEENS5_IJS17_SC_EEEEEEEvNS4_8identityENS4_23SM90_TMA_LOAD_MULTICASTES1B_vS1C_EENS_8epilogue10collective6detail29Sm90TmaWarpSpecializedAdapterINS1G_15DefaultEpilogueISJ_SK_SK_NS1F_6thread17LinearCombinationISJ_Li1EffLNS1K_9ScaleType4KindE0ELNS_15FloatRoundStyleE2ESJ_EENS1_15EpilogueDefaultEEEEEvvEEEEvNT_6ParamsE --------------------------
	.section	.nv.constant0._ZN7cutlass13device_kernelINS_4gemm6kernel13GemmUniversalIN4cute5tupleIJiiiiEEENS1_10collective13CollectiveMmaINS1_34MainloopSm90TmaGmmaWarpSpecializedILi4ENS5_IJNS4_1CILi2EEENSA_ILi1EEESC_EEENS1_35KernelTmaWarpSpecializedCooperativeEEENS5_IJNSA_ILi256EEENSA_ILi128EEESH_EEENS_10tfloat32_tENS5_IJlSC_lEEESJ_SK_NS4_8TiledMMAINS4_8MMA_AtomIJNS4_4SM904GMMA30MMA_64x128x8_F32TF32TF32_SS_TNILNSO_7ScaleInE1ELSQ_1EEEEEENS4_6LayoutISD_NS5_IJSC_NSA_ILi0EEESU_EEEEENS5_IJNS4_10UnderscoreESX_SX_EEEEENS4_13SM90_TMA_LOADENS4_14ComposedLayoutINS4_7SwizzleILi3ELi4ELi3EEENS4_18smem_ptr_flag_bitsILi32EEENST_INS5_IJNSA_ILi8EEENSA_ILi32EEEEEENS5_IJS17_SC_EEEEEEEvNS4_8identityENS4_23SM90_TMA_LOAD_MULTICASTES1B_vS1C_EENS_8epilogue10collective6detail29Sm90TmaWarpSpecializedAdapterINS1G_15DefaultEpilogueISJ_SK_SK_NS1F_6thread17LinearCombinationISJ_Li1EffLNS1K_9ScaleType4KindE0ELNS_15FloatRoundStyleE2ESJ_EENS1_15EpilogueDefaultEEEEEvvEEEEvNT_6ParamsE,"a",@progbits
	.sectionflags	@""
	.align	4
.nv.constant0._ZN7cutlass13device_kernelINS_4gemm6kernel13GemmUniversalIN4cute5tupleIJiiiiEEENS1_10collective13CollectiveMmaINS1_34MainloopSm90TmaGmmaWarpSpecializedILi4ENS5_IJNS4_1CILi2EEENSA_ILi1EEESC_EEENS1_35KernelTmaWarpSpecializedCooperativeEEENS5_IJNSA_ILi256EEENSA_ILi128EEESH_EEENS_10tfloat32_tENS5_IJlSC_lEEESJ_SK_NS4_8TiledMMAINS4_8MMA_AtomIJNS4_4SM904GMMA30MMA_64x128x8_F32TF32TF32_SS_TNILNSO_7ScaleInE1ELSQ_1EEEEEENS4_6LayoutISD_NS5_IJSC_NSA_ILi0EEESU_EEEEENS5_IJNS4_10UnderscoreESX_SX_EEEEENS4_13SM90_TMA_LOADENS4_14ComposedLayoutINS4_7SwizzleILi3ELi4ELi3EEENS4_18smem_ptr_flag_bitsILi32EEENST_INS5_IJNSA_ILi8EEENSA_ILi32EEEEEENS5_IJS17_SC_EEEEEEEvNS4_8identityENS4_23SM90_TMA_LOAD_MULTICASTES1B_vS1C_EENS_8epilogue10collective6detail29Sm90TmaWarpSpecializedAdapterINS1G_15DefaultEpilogueISJ_SK_SK_NS1F_6thread17LinearCombinationISJ_Li1EffLNS1K_9ScaleType4KindE0ELNS_15FloatRoundStyleE2ESJ_EENS1_15EpilogueDefaultEEEEEvvEEEEvNT_6ParamsE:
	.zero		1664


//--------------------- SYMBOLS --------------------------

	.type		.nv.reservedSmem.offset0,@object
	.size		.nv.reservedSmem.offset0,0x4
	.type		__assertfail,@function
